//
// Generated by NVIDIA NVVM Compiler
//
// Compiler Build ID: CL-36424714
// Cuda compilation tools, release 13.0, V13.0.88
// Based on NVVM 20.0.0
//

.version 9.0
.target sm_100
.address_size 64

	// .globl	_Z19range_filter_kernelPfiiff

.visible .entry _Z19range_filter_kernelPfiiff(
	.param .u64 .ptr .align 1 _Z19range_filter_kernelPfiiff_param_0,
	.param .u32 _Z19range_filter_kernelPfiiff_param_1,
	.param .u32 _Z19range_filter_kernelPfiiff_param_2,
	.param .f32 _Z19range_filter_kernelPfiiff_param_3,
	.param .f32 _Z19range_filter_kernelPfiiff_param_4
)
{
	.reg .pred 	%p<9>;
	.reg .b32 	%r<15>;
	.reg .b32 	%f<4>;
	.reg .b64 	%rd<5>;

	ld.param.u64 	%rd2, [_Z19range_filter_kernelPfiiff_param_0];
	ld.param.u32 	%r3, [_Z19range_filter_kernelPfiiff_param_1];
	ld.param.u32 	%r4, [_Z19range_filter_kernelPfiiff_param_2];
	ld.param.f32 	%f1, [_Z19range_filter_kernelPfiiff_param_3];
	ld.param.f32 	%f2, [_Z19range_filter_kernelPfiiff_param_4];
	mov.u32 	%r6, %ctaid.x;
	mov.u32 	%r7, %ntid.x;
	mov.u32 	%r8, %tid.x;
	mad.lo.s32 	%r1, %r6, %r7, %r8;
	mov.u32 	%r9, %ctaid.y;
	mov.u32 	%r10, %ntid.y;
	mov.u32 	%r11, %tid.y;
	mad.lo.s32 	%r12, %r9, %r10, %r11;
	setp.ge.s32 	%p1, %r1, %r3;
	setp.ge.s32 	%p2, %r12, %r4;
	or.pred  	%p3, %p1, %p2;
	@%p3 bra 	$L__BB0_3;
	cvta.to.global.u64 	%rd3, %rd2;
	mad.lo.s32 	%r13, %r3, %r12, %r1;
	mul.wide.s32 	%rd4, %r13, 4;
	add.s64 	%rd1, %rd3, %rd4;
	ld.global.f32 	%f3, [%rd1];
	setp.num.f32 	%p4, %f3, %f3;
	setp.geu.f32 	%p5, %f3, %f1;
	and.pred  	%p6, %p4, %p5;
	setp.leu.f32 	%p7, %f3, %f2;
	and.pred  	%p8, %p7, %p6;
	@%p8 bra 	$L__BB0_3;
	mov.b32 	%r14, 2143289344;
	st.global.u32 	[%rd1], %r14;
$L__BB0_3:
	ret;

}
	// .globl	_Z23temporal_average_kernelPKPKfPfiii
.visible .entry _Z23temporal_average_kernelPKPKfPfiii(
	.param .u64 .ptr .align 1 _Z23temporal_average_kernelPKPKfPfiii_param_0,
	.param .u64 .ptr .align 1 _Z23temporal_average_kernelPKPKfPfiii_param_1,
	.param .u32 _Z23temporal_average_kernelPKPKfPfiii_param_2,
	.param .u32 _Z23temporal_average_kernelPKPKfPfiii_param_3,
	.param .u32 _Z23temporal_average_kernelPKPKfPfiii_param_4
)
{
	.reg .pred 	%p<29>;
	.reg .b32 	%r<84>;
	.reg .b32 	%f<70>;
	.reg .b64 	%rd<68>;

	ld.param.u64 	%rd6, [_Z23temporal_average_kernelPKPKfPfiii_param_0];
	ld.param.u64 	%rd7, [_Z23temporal_average_kernelPKPKfPfiii_param_1];
	ld.param.u32 	%r27, [_Z23temporal_average_kernelPKPKfPfiii_param_2];
	ld.param.u32 	%r29, [_Z23temporal_average_kernelPKPKfPfiii_param_3];
	ld.param.u32 	%r28, [_Z23temporal_average_kernelPKPKfPfiii_param_4];
	cvta.to.global.u64 	%rd1, %rd6;
	cvta.to.global.u64 	%rd2, %rd7;
	mov.u32 	%r31, %ctaid.x;
	mov.u32 	%r32, %ntid.x;
	mov.u32 	%r33, %tid.x;
	mad.lo.s32 	%r1, %r31, %r32, %r33;
	mov.u32 	%r34, %ctaid.y;
	mov.u32 	%r35, %ntid.y;
	mov.u32 	%r36, %tid.y;
	mad.lo.s32 	%r37, %r34, %r35, %r36;
	setp.ge.s32 	%p1, %r1, %r27;
	setp.ge.s32 	%p2, %r37, %r29;
	or.pred  	%p3, %p1, %p2;
	@%p3 bra 	$L__BB1_16;
	mad.lo.s32 	%r3, %r27, %r37, %r1;
	setp.lt.s32 	%p4, %r28, 1;
	mov.b32 	%r83, 0;
	mov.f32 	%f69, 0f00000000;
	@%p4 bra 	$L__BB1_13;
	and.b32  	%r4, %r28, 7;
	setp.lt.u32 	%p5, %r28, 8;
	mov.f32 	%f69, 0f00000000;
	mov.b32 	%r78, 0;
	mov.u32 	%r83, %r78;
	@%p5 bra 	$L__BB1_5;
	and.b32  	%r78, %r28, 2147483640;
	neg.s32 	%r72, %r78;
	add.s64 	%rd67, %rd1, 32;
	mov.f32 	%f69, 0f00000000;
	mov.b32 	%r83, 0;
	mul.wide.s32 	%rd10, %r3, 4;
$L__BB1_4:
	.pragma "nounroll";
	ld.global.u64 	%rd8, [%rd67+-32];
	cvta.to.global.u64 	%rd9, %rd8;
	add.s64 	%rd11, %rd9, %rd10;
	ld.global.f32 	%f17, [%rd11];
	setp.num.f32 	%p6, %f17, %f17;
	add.f32 	%f18, %f69, %f17;
	selp.f32 	%f19, %f18, %f69, %p6;
	selp.u32 	%r42, 1, 0, %p6;
	add.s32 	%r43, %r83, %r42;
	ld.global.u64 	%rd12, [%rd67+-24];
	cvta.to.global.u64 	%rd13, %rd12;
	add.s64 	%rd14, %rd13, %rd10;
	ld.global.f32 	%f20, [%rd14];
	setp.num.f32 	%p7, %f20, %f20;
	add.f32 	%f21, %f19, %f20;
	selp.f32 	%f22, %f21, %f19, %p7;
	selp.u32 	%r44, 1, 0, %p7;
	add.s32 	%r45, %r43, %r44;
	ld.global.u64 	%rd15, [%rd67+-16];
	cvta.to.global.u64 	%rd16, %rd15;
	add.s64 	%rd17, %rd16, %rd10;
	ld.global.f32 	%f23, [%rd17];
	setp.num.f32 	%p8, %f23, %f23;
	add.f32 	%f24, %f22, %f23;
	selp.f32 	%f25, %f24, %f22, %p8;
	selp.u32 	%r46, 1, 0, %p8;
	add.s32 	%r47, %r45, %r46;
	ld.global.u64 	%rd18, [%rd67+-8];
	cvta.to.global.u64 	%rd19, %rd18;
	add.s64 	%rd20, %rd19, %rd10;
	ld.global.f32 	%f26, [%rd20];
	setp.num.f32 	%p9, %f26, %f26;
	add.f32 	%f27, %f25, %f26;
	selp.f32 	%f28, %f27, %f25, %p9;
	selp.u32 	%r48, 1, 0, %p9;
	add.s32 	%r49, %r47, %r48;
	ld.global.u64 	%rd21, [%rd67];
	cvta.to.global.u64 	%rd22, %rd21;
	add.s64 	%rd23, %rd22, %rd10;
	ld.global.f32 	%f29, [%rd23];
	setp.num.f32 	%p10, %f29, %f29;
	add.f32 	%f30, %f28, %f29;
	selp.f32 	%f31, %f30, %f28, %p10;
	selp.u32 	%r50, 1, 0, %p10;
	add.s32 	%r51, %r49, %r50;
	ld.global.u64 	%rd24, [%rd67+8];
	cvta.to.global.u64 	%rd25, %rd24;
	add.s64 	%rd26, %rd25, %rd10;
	ld.global.f32 	%f32, [%rd26];
	setp.num.f32 	%p11, %f32, %f32;
	add.f32 	%f33, %f31, %f32;
	selp.f32 	%f34, %f33, %f31, %p11;
	selp.u32 	%r52, 1, 0, %p11;
	add.s32 	%r53, %r51, %r52;
	ld.global.u64 	%rd27, [%rd67+16];
	cvta.to.global.u64 	%rd28, %rd27;
	add.s64 	%rd29, %rd28, %rd10;
	ld.global.f32 	%f35, [%rd29];
	setp.num.f32 	%p12, %f35, %f35;
	add.f32 	%f36, %f34, %f35;
	selp.f32 	%f37, %f36, %f34, %p12;
	selp.u32 	%r54, 1, 0, %p12;
	add.s32 	%r55, %r53, %r54;
	ld.global.u64 	%rd30, [%rd67+24];
	cvta.to.global.u64 	%rd31, %rd30;
	add.s64 	%rd32, %rd31, %rd10;
	ld.global.f32 	%f38, [%rd32];
	setp.num.f32 	%p13, %f38, %f38;
	add.f32 	%f39, %f37, %f38;
	selp.f32 	%f69, %f39, %f37, %p13;
	selp.u32 	%r56, 1, 0, %p13;
	add.s32 	%r83, %r55, %r56;
	add.s32 	%r72, %r72, 8;
	add.s64 	%rd67, %rd67, 64;
	setp.ne.s32 	%p14, %r72, 0;
	@%p14 bra 	$L__BB1_4;
$L__BB1_5:
	setp.eq.s32 	%p15, %r4, 0;
	@%p15 bra 	$L__BB1_13;
	and.b32  	%r14, %r28, 3;
	setp.lt.u32 	%p16, %r4, 4;
	@%p16 bra 	$L__BB1_8;
	mul.wide.u32 	%rd33, %r78, 8;
	add.s64 	%rd34, %rd1, %rd33;
	ld.global.u64 	%rd35, [%rd34];
	cvta.to.global.u64 	%rd36, %rd35;
	mul.wide.s32 	%rd37, %r3, 4;
	add.s64 	%rd38, %rd36, %rd37;
	ld.global.f32 	%f41, [%rd38];
	setp.num.f32 	%p17, %f41, %f41;
	add.f32 	%f42, %f69, %f41;
	selp.f32 	%f43, %f42, %f69, %p17;
	selp.u32 	%r58, 1, 0, %p17;
	add.s32 	%r59, %r83, %r58;
	ld.global.u64 	%rd39, [%rd34+8];
	cvta.to.global.u64 	%rd40, %rd39;
	add.s64 	%rd41, %rd40, %rd37;
	ld.global.f32 	%f44, [%rd41];
	setp.num.f32 	%p18, %f44, %f44;
	add.f32 	%f45, %f43, %f44;
	selp.f32 	%f46, %f45, %f43, %p18;
	selp.u32 	%r60, 1, 0, %p18;
	add.s32 	%r61, %r59, %r60;
	ld.global.u64 	%rd42, [%rd34+16];
	cvta.to.global.u64 	%rd43, %rd42;
	add.s64 	%rd44, %rd43, %rd37;
	ld.global.f32 	%f47, [%rd44];
	setp.num.f32 	%p19, %f47, %f47;
	add.f32 	%f48, %f46, %f47;
	selp.f32 	%f49, %f48, %f46, %p19;
	selp.u32 	%r62, 1, 0, %p19;
	add.s32 	%r63, %r61, %r62;
	ld.global.u64 	%rd45, [%rd34+24];
	cvta.to.global.u64 	%rd46, %rd45;
	add.s64 	%rd47, %rd46, %rd37;
	ld.global.f32 	%f50, [%rd47];
	setp.num.f32 	%p20, %f50, %f50;
	add.f32 	%f51, %f49, %f50;
	selp.f32 	%f69, %f51, %f49, %p20;
	selp.u32 	%r64, 1, 0, %p20;
	add.s32 	%r83, %r63, %r64;
	add.s32 	%r78, %r78, 4;
$L__BB1_8:
	setp.eq.s32 	%p21, %r14, 0;
	@%p21 bra 	$L__BB1_13;
	setp.eq.s32 	%p22, %r14, 1;
	@%p22 bra 	$L__BB1_11;
	mul.wide.u32 	%rd48, %r78, 8;
	add.s64 	%rd49, %rd1, %rd48;
	ld.global.u64 	%rd50, [%rd49];
	cvta.to.global.u64 	%rd51, %rd50;
	mul.wide.s32 	%rd52, %r3, 4;
	add.s64 	%rd53, %rd51, %rd52;
	ld.global.f32 	%f53, [%rd53];
	setp.num.f32 	%p23, %f53, %f53;
	add.f32 	%f54, %f69, %f53;
	selp.f32 	%f55, %f54, %f69, %p23;
	selp.u32 	%r66, 1, 0, %p23;
	add.s32 	%r67, %r83, %r66;
	ld.global.u64 	%rd54, [%rd49+8];
	cvta.to.global.u64 	%rd55, %rd54;
	add.s64 	%rd56, %rd55, %rd52;
	ld.global.f32 	%f56, [%rd56];
	setp.num.f32 	%p24, %f56, %f56;
	add.f32 	%f57, %f55, %f56;
	selp.f32 	%f69, %f57, %f55, %p24;
	selp.u32 	%r68, 1, 0, %p24;
	add.s32 	%r83, %r67, %r68;
	add.s32 	%r78, %r78, 2;
$L__BB1_11:
	and.b32  	%r69, %r28, 1;
	setp.eq.b32 	%p25, %r69, 1;
	not.pred 	%p26, %p25;
	@%p26 bra 	$L__BB1_13;
	mul.wide.u32 	%rd57, %r78, 8;
	add.s64 	%rd58, %rd1, %rd57;
	ld.global.u64 	%rd59, [%rd58];
	cvta.to.global.u64 	%rd60, %rd59;
	mul.wide.s32 	%rd61, %r3, 4;
	add.s64 	%rd62, %rd60, %rd61;
	ld.global.f32 	%f58, [%rd62];
	setp.num.f32 	%p27, %f58, %f58;
	add.f32 	%f59, %f69, %f58;
	selp.f32 	%f69, %f59, %f69, %p27;
	selp.u32 	%r70, 1, 0, %p27;
	add.s32 	%r83, %r83, %r70;
$L__BB1_13:
	setp.eq.s32 	%p28, %r83, 0;
	@%p28 bra 	$L__BB1_15;
	cvt.rn.f32.u32 	%f60, %r83;
	div.rn.f32 	%f61, %f69, %f60;
	mul.wide.s32 	%rd63, %r3, 4;
	add.s64 	%rd64, %rd2, %rd63;
	st.global.f32 	[%rd64], %f61;
	bra.uni 	$L__BB1_16;
$L__BB1_15:
	mul.wide.s32 	%rd65, %r3, 4;
	add.s64 	%rd66, %rd2, %rd65;
	mov.b32 	%r71, 2143289344;
	st.global.u32 	[%rd66], %r71;
$L__BB1_16:
	ret;

}
	// .globl	_Z23bilateral_filter_kernelPKfPfiiiff
.visible .entry _Z23bilateral_filter_kernelPKfPfiiiff(
	.param .u64 .ptr .align 1 _Z23bilateral_filter_kernelPKfPfiiiff_param_0,
	.param .u64 .ptr .align 1 _Z23bilateral_filter_kernelPKfPfiiiff_param_1,
	.param .u32 _Z23bilateral_filter_kernelPKfPfiiiff_param_2,
	.param .u32 _Z23bilateral_filter_kernelPKfPfiiiff_param_3,
	.param .u32 _Z23bilateral_filter_kernelPKfPfiiiff_param_4,
	.param .f32 _Z23bilateral_filter_kernelPKfPfiiiff_param_5,
	.param .f32 _Z23bilateral_filter_kernelPKfPfiiiff_param_6
)
{
	.reg .pred 	%p<50>;
	.reg .b32 	%r<79>;
	.reg .b32 	%f<205>;
	.reg .b64 	%rd<22>;

	ld.param.u64 	%rd5, [_Z23bilateral_filter_kernelPKfPfiiiff_param_0];
	ld.param.u64 	%rd6, [_Z23bilateral_filter_kernelPKfPfiiiff_param_1];
	ld.param.u32 	%r26, [_Z23bilateral_filter_kernelPKfPfiiiff_param_2];
	ld.param.u32 	%r29, [_Z23bilateral_filter_kernelPKfPfiiiff_param_3];
	ld.param.u32 	%r28, [_Z23bilateral_filter_kernelPKfPfiiiff_param_4];
	ld.param.f32 	%f47, [_Z23bilateral_filter_kernelPKfPfiiiff_param_5];
	ld.param.f32 	%f48, [_Z23bilateral_filter_kernelPKfPfiiiff_param_6];
	cvta.to.global.u64 	%rd1, %rd6;
	cvta.to.global.u64 	%rd2, %rd5;
	mov.u32 	%r30, %ctaid.x;
	mov.u32 	%r31, %ntid.x;
	mov.u32 	%r32, %tid.x;
	mad.lo.s32 	%r1, %r30, %r31, %r32;
	mov.u32 	%r33, %ctaid.y;
	mov.u32 	%r34, %ntid.y;
	mov.u32 	%r35, %tid.y;
	mad.lo.s32 	%r36, %r33, %r34, %r35;
	setp.ge.s32 	%p5, %r1, %r26;
	setp.ge.s32 	%p6, %r36, %r29;
	or.pred  	%p7, %p5, %p6;
	@%p7 bra 	$L__BB2_32;
	mad.lo.s32 	%r3, %r26, %r36, %r1;
	mul.wide.s32 	%rd7, %r3, 4;
	add.s64 	%rd8, %rd2, %rd7;
	ld.global.f32 	%f1, [%rd8];
	setp.num.f32 	%p8, %f1, %f1;
	@%p8 bra 	$L__BB2_3;
	add.s64 	%rd21, %rd1, %rd7;
	mov.b32 	%r72, 2143289344;
	st.global.u32 	[%rd21], %r72;
	bra.uni 	$L__BB2_32;
$L__BB2_3:
	mul.f32 	%f50, %f47, %f47;
	mov.f32 	%f51, 0f3F000000;
	div.rn.f32 	%f2, %f51, %f50;
	mul.f32 	%f52, %f48, %f48;
	mov.f32 	%f53, 0fBF000000;
	div.rn.f32 	%f3, %f53, %f52;
	setp.lt.s32 	%p9, %r28, 0;
	mov.f32 	%f195, 0f00000000;
	mov.f32 	%f196, %f195;
	@%p9 bra 	$L__BB2_31;
	neg.s32 	%r4, %r28;
	sub.s32 	%r5, %r1, %r28;
	setp.lt.s32 	%p10, %r5, 0;
	setp.ge.s32 	%p11, %r5, %r26;
	or.pred  	%p1, %p10, %p11;
	mul.lo.s32 	%r6, %r28, %r28;
	sub.s32 	%r7, 1, %r28;
	add.s32 	%r37, %r7, %r1;
	setp.lt.s32 	%p12, %r37, 0;
	setp.ge.s32 	%p13, %r37, %r26;
	or.pred  	%p2, %p12, %p13;
	add.s32 	%r38, %r37, 1;
	setp.lt.s32 	%p14, %r38, 0;
	setp.ge.s32 	%p15, %r38, %r26;
	or.pred  	%p3, %p14, %p15;
	sub.s32 	%r8, 3, %r28;
	mov.f32 	%f196, 0f00000000;
	cvt.u64.u32 	%rd11, %r28;
	cvt.s64.s32 	%rd12, %r1;
	sub.s64 	%rd14, %rd12, %rd11;
	mov.u32 	%r73, %r4;
	mov.f32 	%f195, %f196;
$L__BB2_5:
	add.s32 	%r39, %r73, %r36;
	setp.lt.s32 	%p16, %r39, 0;
	setp.ge.s32 	%p17, %r39, %r29;
	or.pred  	%p4, %p16, %p17;
	mul.lo.s32 	%r10, %r39, %r26;
	mul.lo.s32 	%r11, %r73, %r73;
	or.pred  	%p18, %p1, %p4;
	@%p18 bra 	$L__BB2_8;
	add.s32 	%r40, %r5, %r10;
	mul.wide.s32 	%rd9, %r40, 4;
	add.s64 	%rd10, %rd2, %rd9;
	ld.global.f32 	%f6, [%rd10];
	setp.nan.f32 	%p19, %f6, %f6;
	@%p19 bra 	$L__BB2_8;
	add.s32 	%r41, %r6, %r11;
	cvt.rn.f32.u32 	%f55, %r41;
	sub.f32 	%f56, %f6, %f1;
	mul.f32 	%f57, %f56, %f56;
	mul.f32 	%f58, %f3, %f55;
	mul.f32 	%f59, %f2, %f57;
	sub.f32 	%f60, %f58, %f59;
	fma.rn.f32 	%f61, %f60, 0f3BBB989D, 0f3F000000;
	cvt.sat.f32.f32 	%f62, %f61;
	mov.f32 	%f63, 0f4B400001;
	mov.f32 	%f64, 0f437C0000;
	fma.rm.f32 	%f65, %f62, %f64, %f63;
	add.f32 	%f66, %f65, 0fCB40007F;
	neg.f32 	%f67, %f66;
	fma.rn.f32 	%f68, %f60, 0f3FB8AA3B, %f67;
	fma.rn.f32 	%f69, %f60, 0f32A57060, %f68;
	mov.b32 	%r42, %f65;
	shl.b32 	%r43, %r42, 23;
	mov.b32 	%f70, %r43;
	ex2.approx.ftz.f32 	%f71, %f69;
	mul.f32 	%f72, %f71, %f70;
	add.f32 	%f195, %f195, %f72;
	fma.rn.f32 	%f196, %f6, %f72, %f196;
$L__BB2_8:
	and.b32  	%r44, %r28, 1;
	setp.eq.b32 	%p20, %r44, 1;
	not.pred 	%p21, %p20;
	mov.u32 	%r74, %r7;
	@%p21 bra 	$L__BB2_15;
	or.pred  	%p22, %p2, %p4;
	cvt.s64.s32 	%rd13, %r10;
	add.s64 	%rd15, %rd14, %rd13;
	shl.b64 	%rd16, %rd15, 2;
	add.s64 	%rd3, %rd2, %rd16;
	@%p22 bra 	$L__BB2_12;
	ld.global.f32 	%f11, [%rd3+4];
	setp.nan.f32 	%p23, %f11, %f11;
	@%p23 bra 	$L__BB2_12;
	mad.lo.s32 	%r45, %r7, %r7, %r11;
	cvt.rn.f32.u32 	%f73, %r45;
	sub.f32 	%f74, %f11, %f1;
	mul.f32 	%f75, %f74, %f74;
	mul.f32 	%f76, %f3, %f73;
	mul.f32 	%f77, %f2, %f75;
	sub.f32 	%f78, %f76, %f77;
	fma.rn.f32 	%f79, %f78, 0f3BBB989D, 0f3F000000;
	cvt.sat.f32.f32 	%f80, %f79;
	mov.f32 	%f81, 0f4B400001;
	mov.f32 	%f82, 0f437C0000;
	fma.rm.f32 	%f83, %f80, %f82, %f81;
	add.f32 	%f84, %f83, 0fCB40007F;
	neg.f32 	%f85, %f84;
	fma.rn.f32 	%f86, %f78, 0f3FB8AA3B, %f85;
	fma.rn.f32 	%f87, %f78, 0f32A57060, %f86;
	mov.b32 	%r46, %f83;
	shl.b32 	%r47, %r46, 23;
	mov.b32 	%f88, %r47;
	ex2.approx.ftz.f32 	%f89, %f87;
	mul.f32 	%f90, %f89, %f88;
	add.f32 	%f195, %f195, %f90;
	fma.rn.f32 	%f196, %f11, %f90, %f196;
$L__BB2_12:
	or.pred  	%p24, %p3, %p4;
	mov.u32 	%r74, %r8;
	@%p24 bra 	$L__BB2_15;
	ld.global.f32 	%f16, [%rd3+8];
	setp.nan.f32 	%p25, %f16, %f16;
	mov.u32 	%r74, %r8;
	@%p25 bra 	$L__BB2_15;
	sub.s32 	%r48, 2, %r28;
	mad.lo.s32 	%r49, %r48, %r48, %r11;
	cvt.rn.f32.u32 	%f91, %r49;
	sub.f32 	%f92, %f16, %f1;
	mul.f32 	%f93, %f92, %f92;
	mul.f32 	%f94, %f3, %f91;
	mul.f32 	%f95, %f2, %f93;
	sub.f32 	%f96, %f94, %f95;
	fma.rn.f32 	%f97, %f96, 0f3BBB989D, 0f3F000000;
	cvt.sat.f32.f32 	%f98, %f97;
	mov.f32 	%f99, 0f4B400001;
	mov.f32 	%f100, 0f437C0000;
	fma.rm.f32 	%f101, %f98, %f100, %f99;
	add.f32 	%f102, %f101, 0fCB40007F;
	neg.f32 	%f103, %f102;
	fma.rn.f32 	%f104, %f96, 0f3FB8AA3B, %f103;
	fma.rn.f32 	%f105, %f96, 0f32A57060, %f104;
	mov.b32 	%r50, %f101;
	shl.b32 	%r51, %r50, 23;
	mov.b32 	%f106, %r51;
	ex2.approx.ftz.f32 	%f107, %f105;
	mul.f32 	%f108, %f107, %f106;
	add.f32 	%f195, %f195, %f108;
	fma.rn.f32 	%f196, %f16, %f108, %f196;
	mov.u32 	%r74, %r8;
$L__BB2_15:
	setp.lt.u32 	%p26, %r28, 2;
	@%p26 bra 	$L__BB2_30;
	add.s32 	%r78, %r74, 1;
	add.s32 	%r77, %r4, %r74;
	add.s32 	%r76, %r1, %r74;
	add.s32 	%r75, %r76, %r10;
$L__BB2_17:
	setp.lt.s32 	%p27, %r76, 0;
	setp.ge.s32 	%p28, %r76, %r26;
	or.pred  	%p29, %p27, %p28;
	or.pred  	%p30, %p29, %p4;
	mul.wide.s32 	%rd17, %r75, 4;
	add.s64 	%rd4, %rd2, %rd17;
	@%p30 bra 	$L__BB2_20;
	ld.global.f32 	%f23, [%rd4];
	setp.nan.f32 	%p31, %f23, %f23;
	@%p31 bra 	$L__BB2_20;
	add.s32 	%r52, %r78, -1;
	mad.lo.s32 	%r53, %r52, %r52, %r11;
	cvt.rn.f32.u32 	%f109, %r53;
	sub.f32 	%f110, %f23, %f1;
	mul.f32 	%f111, %f110, %f110;
	mul.f32 	%f112, %f3, %f109;
	mul.f32 	%f113, %f2, %f111;
	sub.f32 	%f114, %f112, %f113;
	fma.rn.f32 	%f115, %f114, 0f3BBB989D, 0f3F000000;
	cvt.sat.f32.f32 	%f116, %f115;
	mov.f32 	%f117, 0f4B400001;
	mov.f32 	%f118, 0f437C0000;
	fma.rm.f32 	%f119, %f116, %f118, %f117;
	add.f32 	%f120, %f119, 0fCB40007F;
	neg.f32 	%f121, %f120;
	fma.rn.f32 	%f122, %f114, 0f3FB8AA3B, %f121;
	fma.rn.f32 	%f123, %f114, 0f32A57060, %f122;
	mov.b32 	%r54, %f119;
	shl.b32 	%r55, %r54, 23;
	mov.b32 	%f124, %r55;
	ex2.approx.ftz.f32 	%f125, %f123;
	mul.f32 	%f126, %f125, %f124;
	add.f32 	%f195, %f195, %f126;
	fma.rn.f32 	%f196, %f23, %f126, %f196;
$L__BB2_20:
	add.s32 	%r56, %r76, 1;
	setp.lt.s32 	%p32, %r56, 0;
	setp.ge.s32 	%p33, %r56, %r26;
	or.pred  	%p34, %p32, %p33;
	or.pred  	%p35, %p34, %p4;
	@%p35 bra 	$L__BB2_23;
	ld.global.f32 	%f28, [%rd4+4];
	setp.nan.f32 	%p36, %f28, %f28;
	@%p36 bra 	$L__BB2_23;
	mad.lo.s32 	%r57, %r78, %r78, %r11;
	cvt.rn.f32.u32 	%f127, %r57;
	sub.f32 	%f128, %f28, %f1;
	mul.f32 	%f129, %f128, %f128;
	mul.f32 	%f130, %f3, %f127;
	mul.f32 	%f131, %f2, %f129;
	sub.f32 	%f132, %f130, %f131;
	fma.rn.f32 	%f133, %f132, 0f3BBB989D, 0f3F000000;
	cvt.sat.f32.f32 	%f134, %f133;
	mov.f32 	%f135, 0f4B400001;
	mov.f32 	%f136, 0f437C0000;
	fma.rm.f32 	%f137, %f134, %f136, %f135;
	add.f32 	%f138, %f137, 0fCB40007F;
	neg.f32 	%f139, %f138;
	fma.rn.f32 	%f140, %f132, 0f3FB8AA3B, %f139;
	fma.rn.f32 	%f141, %f132, 0f32A57060, %f140;
	mov.b32 	%r58, %f137;
	shl.b32 	%r59, %r58, 23;
	mov.b32 	%f142, %r59;
	ex2.approx.ftz.f32 	%f143, %f141;
	mul.f32 	%f144, %f143, %f142;
	add.f32 	%f195, %f195, %f144;
	fma.rn.f32 	%f196, %f28, %f144, %f196;
$L__BB2_23:
	add.s32 	%r60, %r76, 2;
	setp.lt.s32 	%p37, %r60, 0;
	setp.ge.s32 	%p38, %r60, %r26;
	or.pred  	%p39, %p37, %p38;
	or.pred  	%p40, %p39, %p4;
	@%p40 bra 	$L__BB2_26;
	ld.global.f32 	%f33, [%rd4+8];
	setp.nan.f32 	%p41, %f33, %f33;
	@%p41 bra 	$L__BB2_26;
	mad.lo.s32 	%r61, %r78, %r78, %r78;
	add.s32 	%r62, %r78, %r61;
	add.s32 	%r63, %r62, %r11;
	add.s32 	%r64, %r63, 1;
	cvt.rn.f32.u32 	%f145, %r64;
	sub.f32 	%f146, %f33, %f1;
	mul.f32 	%f147, %f146, %f146;
	mul.f32 	%f148, %f3, %f145;
	mul.f32 	%f149, %f2, %f147;
	sub.f32 	%f150, %f148, %f149;
	fma.rn.f32 	%f151, %f150, 0f3BBB989D, 0f3F000000;
	cvt.sat.f32.f32 	%f152, %f151;
	mov.f32 	%f153, 0f4B400001;
	mov.f32 	%f154, 0f437C0000;
	fma.rm.f32 	%f155, %f152, %f154, %f153;
	add.f32 	%f156, %f155, 0fCB40007F;
	neg.f32 	%f157, %f156;
	fma.rn.f32 	%f158, %f150, 0f3FB8AA3B, %f157;
	fma.rn.f32 	%f159, %f150, 0f32A57060, %f158;
	mov.b32 	%r65, %f155;
	shl.b32 	%r66, %r65, 23;
	mov.b32 	%f160, %r66;
	ex2.approx.ftz.f32 	%f161, %f159;
	mul.f32 	%f162, %f161, %f160;
	add.f32 	%f195, %f195, %f162;
	fma.rn.f32 	%f196, %f33, %f162, %f196;
$L__BB2_26:
	add.s32 	%r67, %r76, 3;
	setp.lt.s32 	%p42, %r67, 0;
	setp.ge.s32 	%p43, %r67, %r26;
	or.pred  	%p44, %p42, %p43;
	or.pred  	%p45, %p44, %p4;
	@%p45 bra 	$L__BB2_29;
	ld.global.f32 	%f38, [%rd4+12];
	setp.nan.f32 	%p46, %f38, %f38;
	@%p46 bra 	$L__BB2_29;
	add.s32 	%r68, %r78, 2;
	mad.lo.s32 	%r69, %r68, %r68, %r11;
	cvt.rn.f32.u32 	%f163, %r69;
	sub.f32 	%f164, %f38, %f1;
	mul.f32 	%f165, %f164, %f164;
	mul.f32 	%f166, %f3, %f163;
	mul.f32 	%f167, %f2, %f165;
	sub.f32 	%f168, %f166, %f167;
	fma.rn.f32 	%f169, %f168, 0f3BBB989D, 0f3F000000;
	cvt.sat.f32.f32 	%f170, %f169;
	mov.f32 	%f171, 0f4B400001;
	mov.f32 	%f172, 0f437C0000;
	fma.rm.f32 	%f173, %f170, %f172, %f171;
	add.f32 	%f174, %f173, 0fCB40007F;
	neg.f32 	%f175, %f174;
	fma.rn.f32 	%f176, %f168, 0f3FB8AA3B, %f175;
	fma.rn.f32 	%f177, %f168, 0f32A57060, %f176;
	mov.b32 	%r70, %f173;
	shl.b32 	%r71, %r70, 23;
	mov.b32 	%f178, %r71;
	ex2.approx.ftz.f32 	%f179, %f177;
	mul.f32 	%f180, %f179, %f178;
	add.f32 	%f195, %f195, %f180;
	fma.rn.f32 	%f196, %f38, %f180, %f196;
$L__BB2_29:
	add.s32 	%r78, %r78, 4;
	add.s32 	%r77, %r77, 4;
	add.s32 	%r76, %r76, 4;
	add.s32 	%r75, %r75, 4;
	setp.ne.s32 	%p47, %r77, 1;
	@%p47 bra 	$L__BB2_17;
$L__BB2_30:
	add.s32 	%r25, %r73, 1;
	setp.ne.s32 	%p48, %r73, %r28;
	mov.u32 	%r73, %r25;
	@%p48 bra 	$L__BB2_5;
$L__BB2_31:
	setp.gt.f32 	%p49, %f195, 0f00000000;
	div.rn.f32 	%f181, %f196, %f195;
	selp.f32 	%f182, %f181, %f1, %p49;
	mul.wide.s32 	%rd18, %r3, 4;
	add.s64 	%rd19, %rd1, %rd18;
	st.global.f32 	[%rd19], %f182;
$L__BB2_32:
	ret;

}


// ===== COMPILED SASS (sm_100) =====

	.target	sm_100

	.elftype	@"ET_EXEC"


//--------------------- .note.nv.tkinfo           --------------------------
	.section	.note.nv.tkinfo,"",@"SHT_NOTE"
	.sectionflags	@"SHF_NOTE_NV_TKINFO"
	.tkinfo
        /*0018*/ 	.word	0x00000002
        /*0030*/ 	.string	""
        /*0030*/ 	.string	"ptxas"
        /*0030*/ 	.string	"Cuda compilation tools, release 13.0, V13.0.88"
        /*0030*/ 	.string	"Build cuda_13.0.r13.0/compiler.36424714_0"
        /*0030*/ 	.string	"-arch sm_100 -m 64 "



//--------------------- .note.nv.cuinfo           --------------------------
	.section	.note.nv.cuinfo,"",@"SHT_NOTE"
	.sectionflags	@"SHF_NOTE_NV_CUINFO"
        /*0018*/ 	.short	0x0002
        /*001a*/ 	.short	0x0064
        /*001c*/ 	.short	0x0082
	.zero		2


//--------------------- .nv.info                  --------------------------
	.section	.nv.info,"",@"SHT_CUDA_INFO"
	.align	4


	//----- nvinfo : EIATTR_REGCOUNT
	.align		4
        /*0000*/ 	.byte	0x04, 0x2f
        /*0002*/ 	.short	(.L_1 - .L_0)
	.align		4
.L_0:
        /*0004*/ 	.word	index@(_Z19range_filter_kernelPfiiff)
        /*0008*/ 	.word	0x00000008


	//----- nvinfo : EIATTR_FRAME_SIZE
	.align		4
.L_1:
        /*000c*/ 	.byte	0x04, 0x11
        /*000e*/ 	.short	(.L_3 - .L_2)
	.align		4
.L_2:
        /*0010*/ 	.word	index@(_Z19range_filter_kernelPfiiff)
        /*0014*/ 	.word	0x00000000


	//----- nvinfo : EIATTR_REGCOUNT
	.align		4
.L_3:
        /*0018*/ 	.byte	0x04, 0x2f
        /*001a*/ 	.short	(.L_5 - .L_4)
	.align		4
.L_4:
        /*001c*/ 	.word	index@(_Z23temporal_average_kernelPKPKfPfiii)
        /*0020*/ 	.word	0x0000001c


	//----- nvinfo : EIATTR_FRAME_SIZE
	.align		4
.L_5:
        /*0024*/ 	.byte	0x04, 0x11
        /*0026*/ 	.short	(.L_7 - .L_6)
	.align		4
.L_6:
        /*0028*/ 	.word	index@($__internal_1_$__cuda_sm3x_div_rn_noftz_f32_slowpath)
        /*002c*/ 	.word	0x00000000


	//----- nvinfo : EIATTR_FRAME_SIZE
	.align		4
.L_7:
        /*0030*/ 	.byte	0x04, 0x11
        /*0032*/ 	.short	(.L_9 - .L_8)
	.align		4
.L_8:
        /*0034*/ 	.word	index@(_Z23temporal_average_kernelPKPKfPfiii)
        /*0038*/ 	.word	0x00000000


	//----- nvinfo : EIATTR_REGCOUNT
	.align		4
.L_9:
        /*003c*/ 	.byte	0x04, 0x2f
        /*003e*/ 	.short	(.L_11 - .L_10)
	.align		4
.L_10:
        /*0040*/ 	.word	index@(_Z23bilateral_filter_kernelPKfPfiiiff)
        /*0044*/ 	.word	0x00000020


	//----- nvinfo : EIATTR_FRAME_SIZE
	.align		4
.L_11:
        /*0048*/ 	.byte	0x04, 0x11
        /*004a*/ 	.short	(.L_13 - .L_12)
	.align		4
.L_12:
        /*004c*/ 	.word	index@($__internal_0_$__cuda_sm3x_div_rn_noftz_f32_slowpath)
        /*0050*/ 	.word	0x00000000


	//----- nvinfo : EIATTR_FRAME_SIZE
	.align		4
.L_13:
        /*0054*/ 	.byte	0x04, 0x11
        /*0056*/ 	.short	(.L_15 - .L_14)
	.align		4
.L_14:
        /*0058*/ 	.word	index@(_Z23bilateral_filter_kernelPKfPfiiiff)
        /*005c*/ 	.word	0x00000000


	//----- nvinfo : EIATTR_MIN_STACK_SIZE
	.align		4
.L_15:
        /*0060*/ 	.byte	0x04, 0x12
        /*0062*/ 	.short	(.L_17 - .L_16)
	.align		4
.L_16:
        /*0064*/ 	.word	index@(_Z23bilateral_filter_kernelPKfPfiiiff)
        /*0068*/ 	.word	0x00000000


	//----- nvinfo : EIATTR_MIN_STACK_SIZE
	.align		4
.L_17:
        /*006c*/ 	.byte	0x04, 0x12
        /*006e*/ 	.short	(.L_19 - .L_18)
	.align		4
.L_18:
        /*0070*/ 	.word	index@(_Z23temporal_average_kernelPKPKfPfiii)
        /*0074*/ 	.word	0x00000000


	//----- nvinfo : EIATTR_MIN_STACK_SIZE
	.align		4
.L_19:
        /*0078*/ 	.byte	0x04, 0x12
        /*007a*/ 	.short	(.L_21 - .L_20)
	.align		4
.L_20:
        /*007c*/ 	.word	index@(_Z19range_filter_kernelPfiiff)
        /*0080*/ 	.word	0x00000000
.L_21:


//--------------------- .nv.compat                --------------------------
	.section	.nv.compat,"",@"SHT_CUDA_COMPAT_INFO"
	.align	4
        /*0000*/ 	.byte	0x02, 0x09, 0x00, 0x00, 0x02, 0x02, 0x01, 0x00, 0x02, 0x05, 0x05, 0x00, 0x03, 0x07, 0x01, 0x01
        /*0010*/ 	.byte	0x02, 0x03, 0x00, 0x00, 0x02, 0x06, 0x01, 0x00, 0x04, 0x0b, 0x08, 0x00, 0x01, 0x00, 0x00, 0x00
        /*0020*/ 	.byte	0x00, 0x00, 0x00, 0x00


//--------------------- .nv.info._Z23bilateral_filter_kernelPKfPfiiiff --------------------------
	.section	.nv.info._Z23bilateral_filter_kernelPKfPfiiiff,"",@"SHT_CUDA_INFO"
	.sectionflags	@""
	.align	4


	//----- nvinfo : EIATTR_CUDA_API_VERSION
	.align		4
        /*0000*/ 	.byte	0x04, 0x37
        /*0002*/ 	.short	(.L_23 - .L_22)
.L_22:
        /*0004*/ 	.word	0x00000082


	//----- nvinfo : EIATTR_KPARAM_INFO
	.align		4
.L_23:
        /*0008*/ 	.byte	0x04, 0x17
        /*000a*/ 	.short	(.L_25 - .L_24)
.L_24:
        /*000c*/ 	.word	0x00000000
        /*0010*/ 	.short	0x0006
        /*0012*/ 	.short	0x0020
        /*0014*/ 	.byte	0x00, 0xf0, 0x11, 0x00


	//----- nvinfo : EIATTR_KPARAM_INFO
	.align		4
.L_25:
        /*0018*/ 	.byte	0x04, 0x17
        /*001a*/ 	.short	(.L_27 - .L_26)
.L_26:
        /*001c*/ 	.word	0x00000000
        /*0020*/ 	.short	0x0005
        /*0022*/ 	.short	0x001c
        /*0024*/ 	.byte	0x00, 0xf0, 0x11, 0x00


	//----- nvinfo : EIATTR_KPARAM_INFO
	.align		4
.L_27:
        /*0028*/ 	.byte	0x04, 0x17
        /*002a*/ 	.short	(.L_29 - .L_28)
.L_28:
        /*002c*/ 	.word	0x00000000
        /*0030*/ 	.short	0x0004
        /*0032*/ 	.short	0x0018
        /*0034*/ 	.byte	0x00, 0xf0, 0x11, 0x00


	//----- nvinfo : EIATTR_KPARAM_INFO
	.align		4
.L_29:
        /*0038*/ 	.byte	0x04, 0x17
        /*003a*/ 	.short	(.L_31 - .L_30)
.L_30:
        /*003c*/ 	.word	0x00000000
        /*0040*/ 	.short	0x0003
        /*0042*/ 	.short	0x0014
        /*0044*/ 	.byte	0x00, 0xf0, 0x11, 0x00


	//----- nvinfo : EIATTR_KPARAM_INFO
	.align		4
.L_31:
        /*0048*/ 	.byte	0x04, 0x17
        /*004a*/ 	.short	(.L_33 - .L_32)
.L_32:
        /*004c*/ 	.word	0x00000000
        /*0050*/ 	.short	0x0002
        /*0052*/ 	.short	0x0010
        /*0054*/ 	.byte	0x00, 0xf0, 0x11, 0x00


	//----- nvinfo : EIATTR_KPARAM_INFO
	.align		4
.L_33:
        /*0058*/ 	.byte	0x04, 0x17
        /*005a*/ 	.short	(.L_35 - .L_34)
.L_34:
        /*005c*/ 	.word	0x00000000
        /*0060*/ 	.short	0x0001
        /*0062*/ 	.short	0x0008
        /*0064*/ 	.byte	0x00, 0xf5, 0x21, 0x00


	//----- nvinfo : EIATTR_KPARAM_INFO
	.align		4
.L_35:
        /*0068*/ 	.byte	0x04, 0x17
        /*006a*/ 	.short	(.L_37 - .L_36)
.L_36:
        /*006c*/ 	.word	0x00000000
        /*0070*/ 	.short	0x0000
        /*0072*/ 	.short	0x0000
        /*0074*/ 	.byte	0x00, 0xf5, 0x21, 0x00


	//----- nvinfo : EIATTR_SPARSE_MMA_MASK
	.align		4
.L_37:
        /*0078*/ 	.byte	0x03, 0x50
        /*007a*/ 	.short	0x0000


	//----- nvinfo : EIATTR_MAXREG_COUNT
	.align		4
        /*007c*/ 	.byte	0x03, 0x1b
        /*007e*/ 	.short	0x00ff


	//----- nvinfo : EIATTR_MERCURY_ISA_VERSION
	.align		4
        /*0080*/ 	.byte	0x03, 0x5f
        /*0082*/ 	.short	0x0101


	//----- nvinfo : EIATTR_VRC_CTA_INIT_COUNT
	.align		4
        /*0084*/ 	.byte	0x02, 0x4a
	.zero		1
	.zero		1


	//----- nvinfo : EIATTR_EXIT_INSTR_OFFSETS
	.align		4
        /*0088*/ 	.byte	0x04, 0x1c
        /*008a*/ 	.short	(.L_39 - .L_38)


	//   ....[0]....
.L_38:
        /*008c*/ 	.word	0x000000c0


	//   ....[1]....
        /*0090*/ 	.word	0x00000170


	//   ....[2]....
        /*0094*/ 	.word	0x000014a0


	//----- nvinfo : EIATTR_CRS_STACK_SIZE
	.align		4
.L_39:
        /*0098*/ 	.byte	0x04, 0x1e
        /*009a*/ 	.short	(.L_41 - .L_40)
.L_40:
        /*009c*/ 	.word	0x00000000


	//----- nvinfo : EIATTR_CBANK_PARAM_SIZE
	.align		4
.L_41:
        /*00a0*/ 	.byte	0x03, 0x19
        /*00a2*/ 	.short	0x0024


	//----- nvinfo : EIATTR_PARAM_CBANK
	.align		4
        /*00a4*/ 	.byte	0x04, 0x0a
        /*00a6*/ 	.short	(.L_43 - .L_42)
	.align		4
.L_42:
        /*00a8*/ 	.word	index@(.nv.constant0._Z23bilateral_filter_kernelPKfPfiiiff)
        /*00ac*/ 	.short	0x0380
        /*00ae*/ 	.short	0x0024


	//----- nvinfo : EIATTR_SW_WAR
	.align		4
.L_43:
        /*00b0*/ 	.byte	0x04, 0x36
        /*00b2*/ 	.short	(.L_45 - .L_44)
.L_44:
        /*00b4*/ 	.word	0x00000008
.L_45:


//--------------------- .nv.info._Z23temporal_average_kernelPKPKfPfiii --------------------------
	.section	.nv.info._Z23temporal_average_kernelPKPKfPfiii,"",@"SHT_CUDA_INFO"
	.sectionflags	@""
	.align	4


	//----- nvinfo : EIATTR_CUDA_API_VERSION
	.align		4
        /*0000*/ 	.byte	0x04, 0x37
        /*0002*/ 	.short	(.L_47 - .L_46)
.L_46:
        /*0004*/ 	.word	0x00000082


	//----- nvinfo : EIATTR_KPARAM_INFO
	.align		4
.L_47:
        /*0008*/ 	.byte	0x04, 0x17
        /*000a*/ 	.short	(.L_49 - .L_48)
.L_48:
        /*000c*/ 	.word	0x00000000
        /*0010*/ 	.short	0x0004
        /*0012*/ 	.short	0x0018
        /*0014*/ 	.byte	0x00, 0xf0, 0x11, 0x00


	//----- nvinfo : EIATTR_KPARAM_INFO
	.align		4
.L_49:
        /*0018*/ 	.byte	0x04, 0x17
        /*001a*/ 	.short	(.L_51 - .L_50)
.L_50:
        /*001c*/ 	.word	0x00000000
        /*0020*/ 	.short	0x0003
        /*0022*/ 	.short	0x0014
        /*0024*/ 	.byte	0x00, 0xf0, 0x11, 0x00


	//----- nvinfo : EIATTR_KPARAM_INFO
	.align		4
.L_51:
        /*0028*/ 	.byte	0x04, 0x17
        /*002a*/ 	.short	(.L_53 - .L_52)
.L_52:
        /*002c*/ 	.word	0x00000000
        /*0030*/ 	.short	0x0002
        /*0032*/ 	.short	0x0010
        /*0034*/ 	.byte	0x00, 0xf0, 0x11, 0x00


	//----- nvinfo : EIATTR_KPARAM_INFO
	.align		4
.L_53:
        /*0038*/ 	.byte	0x04, 0x17
        /*003a*/ 	.short	(.L_55 - .L_54)
.L_54:
        /*003c*/ 	.word	0x00000000
        /*0040*/ 	.short	0x0001
        /*0042*/ 	.short	0x0008
        /*0044*/ 	.byte	0x00, 0xf5, 0x21, 0x00


	//----- nvinfo : EIATTR_KPARAM_INFO
	.align		4
.L_55:
        /*0048*/ 	.byte	0x04, 0x17
        /*004a*/ 	.short	(.L_57 - .L_56)
.L_56:
        /*004c*/ 	.word	0x00000000
        /*0050*/ 	.short	0x0000
        /*0052*/ 	.short	0x0000
        /*0054*/ 	.byte	0x00, 0xf5, 0x21, 0x00


	//----- nvinfo : EIATTR_SPARSE_MMA_MASK
	.align		4
.L_57:
        /*0058*/ 	.byte	0x03, 0x50
        /*005a*/ 	.short	0x0000


	//----- nvinfo : EIATTR_MAXREG_COUNT
	.align		4
        /*005c*/ 	.byte	0x03, 0x1b
        /*005e*/ 	.short	0x00ff


	//----- nvinfo : EIATTR_MERCURY_ISA_VERSION
	.align		4
        /*0060*/ 	.byte	0x03, 0x5f
        /*0062*/ 	.short	0x0101


	//----- nvinfo : EIATTR_VRC_CTA_INIT_COUNT
	.align		4
        /*0064*/ 	.byte	0x02, 0x4a
	.zero		1
	.zero		1


	//----- nvinfo : EIATTR_EXIT_INSTR_OFFSETS
	.align		4
        /*0068*/ 	.byte	0x04, 0x1c
        /*006a*/ 	.short	(.L_59 - .L_58)


	//   ....[0]....
.L_58:
        /*006c*/ 	.word	0x000000c0


	//   ....[1]....
        /*0070*/ 	.word	0x00000bb0


	//   ....[2]....
        /*0074*/ 	.word	0x00000c00


	//----- nvinfo : EIATTR_CRS_STACK_SIZE
	.align		4
.L_59:
        /*0078*/ 	.byte	0x04, 0x1e
        /*007a*/ 	.short	(.L_61 - .L_60)
.L_60:
        /*007c*/ 	.word	0x00000000


	//----- nvinfo : EIATTR_CBANK_PARAM_SIZE
	.align		4
.L_61:
        /*0080*/ 	.byte	0x03, 0x19
        /*0082*/ 	.short	0x001c


	//----- nvinfo : EIATTR_PARAM_CBANK
	.align		4
        /*0084*/ 	.byte	0x04, 0x0a
        /*0086*/ 	.short	(.L_63 - .L_62)
	.align		4
.L_62:
        /*0088*/ 	.word	index@(.nv.constant0._Z23temporal_average_kernelPKPKfPfiii)
        /*008c*/ 	.short	0x0380
        /*008e*/ 	.short	0x001c


	//----- nvinfo : EIATTR_SW_WAR
	.align		4
.L_63:
        /*0090*/ 	.byte	0x04, 0x36
        /*0092*/ 	.short	(.L_65 - .L_64)
.L_64:
        /*0094*/ 	.word	0x00000008
.L_65:


//--------------------- .nv.info._Z19range_filter_kernelPfiiff --------------------------
	.section	.nv.info._Z19range_filter_kernelPfiiff,"",@"SHT_CUDA_INFO"
	.sectionflags	@""
	.align	4


	//----- nvinfo : EIATTR_CUDA_API_VERSION
	.align		4
        /*0000*/ 	.byte	0x04, 0x37
        /*0002*/ 	.short	(.L_67 - .L_66)
.L_66:
        /*0004*/ 	.word	0x00000082


	//----- nvinfo : EIATTR_KPARAM_INFO
	.align		4
.L_67:
        /*0008*/ 	.byte	0x04, 0x17
        /*000a*/ 	.short	(.L_69 - .L_68)
.L_68:
        /*000c*/ 	.word	0x00000000
        /*0010*/ 	.short	0x0004
        /*0012*/ 	.short	0x0014
        /*0014*/ 	.byte	0x00, 0xf0, 0x11, 0x00


	//----- nvinfo : EIATTR_KPARAM_INFO
	.align		4
.L_69:
        /*0018*/ 	.byte	0x04, 0x17
        /*001a*/ 	.short	(.L_71 - .L_70)
.L_70:
        /*001c*/ 	.word	0x00000000
        /*0020*/ 	.short	0x0003
        /*0022*/ 	.short	0x0010
        /*0024*/ 	.byte	0x00, 0xf0, 0x11, 0x00


	//----- nvinfo : EIATTR_KPARAM_INFO
	.align		4
.L_71:
        /*0028*/ 	.byte	0x04, 0x17
        /*002a*/ 	.short	(.L_73 - .L_72)
.L_72:
        /*002c*/ 	.word	0x00000000
        /*0030*/ 	.short	0x0002
        /*0032*/ 	.short	0x000c
        /*0034*/ 	.byte	0x00, 0xf0, 0x11, 0x00


	//----- nvinfo : EIATTR_KPARAM_INFO
	.align		4
.L_73:
        /*0038*/ 	.byte	0x04, 0x17
        /*003a*/ 	.short	(.L_75 - .L_74)
.L_74:
        /*003c*/ 	.word	0x00000000
        /*0040*/ 	.short	0x0001
        /*0042*/ 	.short	0x0008
        /*0044*/ 	.byte	0x00, 0xf0, 0x11, 0x00


	//----- nvinfo : EIATTR_KPARAM_INFO
	.align		4
.L_75:
        /*0048*/ 	.byte	0x04, 0x17
        /*004a*/ 	.short	(.L_77 - .L_76)
.L_76:
        /*004c*/ 	.word	0x00000000
        /*0050*/ 	.short	0x0000
        /*0052*/ 	.short	0x0000
        /*0054*/ 	.byte	0x00, 0xf5, 0x21, 0x00


	//----- nvinfo : EIATTR_SPARSE_MMA_MASK
	.align		4
.L_77:
        /*0058*/ 	.byte	0x03, 0x50
        /*005a*/ 	.short	0x0000


	//----- nvinfo : EIATTR_MAXREG_COUNT
	.align		4
        /*005c*/ 	.byte	0x03, 0x1b
        /*005e*/ 	.short	0x00ff


	//----- nvinfo : EIATTR_MERCURY_ISA_VERSION
	.align		4
        /*0060*/ 	.byte	0x03, 0x5f
        /*0062*/ 	.short	0x0101


	//----- nvinfo : EIATTR_VRC_CTA_INIT_COUNT
	.align		4
        /*0064*/ 	.byte	0x02, 0x4a
	.zero		1
	.zero		1


	//----- nvinfo : EIATTR_EXIT_INSTR_OFFSETS
	.align		4
        /*0068*/ 	.byte	0x04, 0x1c
        /*006a*/ 	.short	(.L_79 - .L_78)


	//   ....[0]....
.L_78:
        /*006c*/ 	.word	0x000000c0


	//   ....[1]....
        /*0070*/ 	.word	0x00000160


	//   ....[2]....
        /*0074*/ 	.word	0x00000190


	//----- nvinfo : EIATTR_CBANK_PARAM_SIZE
	.align		4
.L_79:
        /*0078*/ 	.byte	0x03, 0x19
        /*007a*/ 	.short	0x0018


	//----- nvinfo : EIATTR_PARAM_CBANK
	.align		4
        /*007c*/ 	.byte	0x04, 0x0a
        /*007e*/ 	.short	(.L_81 - .L_80)
	.align		4
.L_80:
        /*0080*/ 	.word	index@(.nv.constant0._Z19range_filter_kernelPfiiff)
        /*0084*/ 	.short	0x0380
        /*0086*/ 	.short	0x0018


	//----- nvinfo : EIATTR_SW_WAR
	.align		4
.L_81:
        /*0088*/ 	.byte	0x04, 0x36
        /*008a*/ 	.short	(.L_83 - .L_82)
.L_82:
        /*008c*/ 	.word	0x00000008
.L_83:


//--------------------- .nv.callgraph             --------------------------
	.section	.nv.callgraph,"",@"SHT_CUDA_CALLGRAPH"
	.align	4
	.sectionentsize	8
	.align		4
        /*0000*/ 	.word	0x00000000
	.align		4
        /*0004*/ 	.word	0xffffffff
	.align		4
        /*0008*/ 	.word	0x00000000
	.align		4
        /*000c*/ 	.word	0xfffffffe
	.align		4
        /*0010*/ 	.word	0x00000000
	.align		4
        /*0014*/ 	.word	0xfffffffd
	.align		4
        /*0018*/ 	.word	0x00000000
	.align		4
        /*001c*/ 	.word	0xfffffffc


//--------------------- .text._Z23bilateral_filter_kernelPKfPfiiiff --------------------------
	.section	.text._Z23bilateral_filter_kernelPKfPfiiiff,"ax",@progbits
	.align	128
        .global         _Z23bilateral_filter_kernelPKfPfiiiff
        .type           _Z23bilateral_filter_kernelPKfPfiiiff,@function
        .size           _Z23bilateral_filter_kernelPKfPfiiiff,(.L_x_54 - _Z23bilateral_filter_kernelPKfPfiiiff)
        .other          _Z23bilateral_filter_kernelPKfPfiiiff,@"STO_CUDA_ENTRY STV_DEFAULT"
_Z23bilateral_filter_kernelPKfPfiiiff:
.text._Z23bilateral_filter_kernelPKfPfiiiff:
[----:B------:R-:W-:Y:S01]  /*0000*/  LDC R1, c[0x0][0x37c] ;  /* 0x0000df00ff017b82 */ /* 0x000fe20000000800 */
[----:B------:R-:W0:Y:S07]  /*0010*/  S2R R0, SR_TID.Y ;  /* 0x0000000000007919 */ /* 0x000e2e0000002200 */
[----:B------:R-:W1:Y:S01]  /*0020*/  LDC R8, c[0x0][0x360] ;  /* 0x0000d800ff087b82 */ /* 0x000e620000000800 */
[----:B------:R-:W2:Y:S01]  /*0030*/  LDCU.64 UR6, c[0x0][0x390] ;  /* 0x00007200ff0677ac */ /* 0x000ea20008000a00 */
[----:B------:R-:W1:Y:S06]  /*0040*/  S2R R3, SR_TID.X ;  /* 0x0000000000037919 */ /* 0x000e6c0000002100 */
[----:B------:R-:W0:Y:S08]  /*0050*/  S2UR UR5, SR_CTAID.Y ;  /* 0x00000000000579c3 */ /* 0x000e300000002600 */
[----:B------:R-:W0:Y:S08]  /*0060*/  LDC R9, c[0x0][0x364] ;  /* 0x0000d900ff097b82 */ /* 0x000e300000000800 */
[----:B------:R-:W1:Y:S01]  /*0070*/  S2UR UR4, SR_CTAID.X ;  /* 0x00000000000479c3 */ /* 0x000e620000002500 */
[----:B0-----:R-:W-:-:S05]  /*0080*/  IMAD R9, R9, UR5, R0 ;  /* 0x0000000509097c24 */ /* 0x001fca000f8e0200 */
[----:B--2---:R-:W-:Y:S01]  /*0090*/  ISETP.GE.AND P0, PT, R9, UR7, PT ;  /* 0x0000000709007c0c */ /* 0x004fe2000bf06270 */
[----:B-1----:R-:W-:-:S05]  /*00a0*/  IMAD R8, R8, UR4, R3 ;  /* 0x0000000408087c24 */ /* 0x002fca000f8e0203 */
[----:B------:R-:W-:-:S13]  /*00b0*/  ISETP.GE.OR P0, PT, R8, UR6, P0 ;  /* 0x0000000608007c0c */ /* 0x000fda0008706670 */
[----:B------:R-:W-:Y:S05]  /*00c0*/  @P0 EXIT ;  /* 0x000000000000094d */ /* 0x000fea0003800000 */
[----:B------:R-:W0:Y:S01]  /*00d0*/  LDC.64 R2, c[0x0][0x380] ;  /* 0x0000e000ff027b82 */ /* 0x000e220000000a00 */
[----:B------:R-:W1:Y:S01]  /*00e0*/  LDCU.64 UR8, c[0x0][0x358] ;  /* 0x00006b00ff0877ac */ /* 0x000e620008000a00 */
[----:B------:R-:W-:-:S04]  /*00f0*/  IMAD R7, R9, UR6, R8 ;  /* 0x0000000609077c24 */ /* 0x000fc8000f8e0208 */
[----:B0-----:R-:W-:-:S05]  /*0100*/  IMAD.WIDE R2, R7, 0x4, R2 ;  /* 0x0000000407027825 */ /* 0x001fca00078e0202 */
[----:B-1----:R-:W2:Y:S02]  /*0110*/  LDG.E R6, desc[UR8][R2.64] ;  /* 0x0000000802067981 */ /* 0x002ea4000c1e1900 */
[----:B--2---:R-:W-:-:S13]  /*0120*/  FSETP.NAN.AND P0, PT, R6, R6, PT ;  /* 0x000000060600720b */ /* 0x004fda0003f08000 */
[----:B------:R-:W0:Y:S01]  /*0130*/  @P0 LDC.64 R4, c[0x0][0x388] ;  /* 0x0000e200ff040b82 */ /* 0x000e220000000a00 */
[----:B------:R-:W-:Y:S01]  /*0140*/  @P0 MOV R11, 0x7fc00000 ;  /* 0x7fc00000000b0802 */ /* 0x000fe20000000f00 */
[----:B0-----:R-:W-:-:S05]  /*0150*/  @P0 IMAD.WIDE R4, R7, 0x4, R4 ;  /* 0x0000000407040825 */ /* 0x001fca00078e0204 */
[----:B------:R0:W-:Y:S01]  /*0160*/  @P0 STG.E desc[UR8][R4.64], R11 ;  /* 0x0000000b04000986 */ /* 0x0001e2000c101908 */
[----:B------:R-:W-:Y:S05]  /*0170*/  @P0 EXIT ;  /* 0x000000000000094d */ /* 0x000fea0003800000 */
[----:B------:R-:W1:Y:S01]  /*0180*/  LDC R3, c[0x0][0x39c] ;  /* 0x0000e700ff037b82 */ /* 0x000e620000000800 */
[----:B------:R-:W-:Y:S02]  /*0190*/  UMOV UR4, 0x3f000000 ;  /* 0x3f00000000047882 */ /* 0x000fe40000000000 */
[----:B------:R-:W-:Y:S01]  /*01a0*/  MOV R2, UR4 ;  /* 0x0000000400027c02 */ /* 0x000fe20008000f00 */
[----:B-1----:R-:W-:-:S04]  /*01b0*/  FMUL R3, R3, R3 ;  /* 0x0000000303037220 */ /* 0x002fc80000400000 */
[----:B------:R-:W0:Y:S08]  /*01c0*/  MUFU.RCP R0, R3 ;  /* 0x0000000300007308 */ /* 0x000e300000001000 */
[----:B------:R-:W1:Y:S01]  /*01d0*/  FCHK P0, R2, R3 ;  /* 0x0000000302007302 */ /* 0x000e620000000000 */
[----:B0-----:R-:W-:-:S04]  /*01e0*/  FFMA R5, -R3, R0, 1 ;  /* 0x3f80000003057423 */ /* 0x001fc80000000100 */
[----:B------:R-:W-:-:S04]  /*01f0*/  FFMA R0, R0, R5, R0 ;  /* 0x0000000500007223 */ /* 0x000fc80000000000 */
[----:B------:R-:W-:-:S04]  /*0200*/  FFMA R10, R0, 0.5, RZ ;  /* 0x3f000000000a7823 */ /* 0x000fc800000000ff */
[----:B------:R-:W-:-:S04]  /*0210*/  FFMA R5, -R3, R10, 0.5 ;  /* 0x3f00000003057423 */ /* 0x000fc8000000010a */
[----:B------:R-:W-:Y:S01]  /*0220*/  FFMA R10, R0, R5, R10 ;  /* 0x00000005000a7223 */ /* 0x000fe2000000000a */
[----:B-1----:R-:W-:Y:S06]  /*0230*/  @!P0 BRA `(.L_x_0) ;  /* 0x0000000000108947 */ /* 0x002fec0003800000 */
[----:B------:R-:W-:Y:S01]  /*0240*/  IMAD.MOV.U32 R0, RZ, RZ, 0x3f000000 ;  /* 0x3f000000ff007424 */ /* 0x000fe200078e00ff */
[----:B------:R-:W-:-:S07]  /*0250*/  MOV R2, 0x270 ;  /* 0x0000027000027802 */ /* 0x000fce0000000f00 */
[----:B------:R-:W-:Y:S05]  /*0260*/  CALL.REL.NOINC `($__internal_0_$__cuda_sm3x_div_rn_noftz_f32_slowpath) ;  /* 0x0000001000907944 */ /* 0x000fea0003c00000 */
[----:B------:R-:W-:-:S07]  /*0270*/  MOV R10, R0 ;  /* 0x00000000000a7202 */ /* 0x000fce0000000f00 */
.L_x_0:
[----:B------:R-:W0:Y:S01]  /*0280*/  LDC R3, c[0x0][0x3a0] ;  /* 0x0000e800ff037b82 */ /* 0x000e220000000800 */
[----:B------:R-:W-:Y:S02]  /*0290*/  UMOV UR4, 0x3f000000 ;  /* 0x3f00000000047882 */ /* 0x000fe40000000000 */
[----:B------:R-:W-:Y:S01]  /*02a0*/  MOV R4, UR4 ;  /* 0x0000000400047c02 */ /* 0x000fe20008000f00 */
[----:B0-----:R-:W-:-:S04]  /*02b0*/  FMUL R3, R3, R3 ;  /* 0x0000000303037220 */ /* 0x001fc80000400000 */
[----:B------:R-:W0:Y:S08]  /*02c0*/  MUFU.RCP R0, R3 ;  /* 0x0000000300007308 */ /* 0x000e300000001000 */
[----:B------:R-:W1:Y:S01]  /*02d0*/  FCHK P0, -R4, R3 ;  /* 0x0000000304007302 */ /* 0x000e620000000100 */
[----:B0-----:R-:W-:-:S04]  /*02e0*/  FFMA R5, -R3, R0, 1 ;  /* 0x3f80000003057423 */ /* 0x001fc80000000100 */
[----:B------:R-:W-:-:S04]  /*02f0*/  FFMA R0, R0, R5, R0 ;  /* 0x0000000500007223 */ /* 0x000fc80000000000 */
[----:B------:R-:W-:-:S04]  /*0300*/  FFMA R2, R0, -0.5, RZ ;  /* 0xbf00000000027823 */ /* 0x000fc800000000ff */
[----:B------:R-:W-:-:S04]  /*0310*/  FFMA R5, -R3, R2, -0.5 ;  /* 0xbf00000003057423 */ /* 0x000fc80000000102 */
[----:B------:R-:W-:Y:S01]  /*0320*/  FFMA R0, R0, R5, R2 ;  /* 0x0000000500007223 */ /* 0x000fe20000000002 */
[----:B-1----:R-:W-:Y:S06]  /*0330*/  @!P0 BRA `(.L_x_1) ;  /* 0x00000000000c8947 */ /* 0x002fec0003800000 */
[----:B------:R-:W-:Y:S01]  /*0340*/  IMAD.MOV.U32 R0, RZ, RZ, -0x41000000 ;  /* 0xbf000000ff007424 */ /* 0x000fe200078e00ff */
[----:B------:R-:W-:-:S07]  /*0350*/  MOV R2, 0x370 ;  /* 0x0000037000027802 */ /* 0x000fce0000000f00 */
[----:B------:R-:W-:Y:S05]  /*0360*/  CALL.REL.NOINC `($__internal_0_$__cuda_sm3x_div_rn_noftz_f32_slowpath) ;  /* 0x0000001000507944 */ /* 0x000fea0003c00000 */
.L_x_1:
[----:B------:R-:W0:Y:S01]  /*0370*/  LDCU UR4, c[0x0][0x398] ;  /* 0x00007300ff0477ac */ /* 0x000e220008000800 */
[----:B------:R-:W-:Y:S01]  /*0380*/  HFMA2 R11, -RZ, RZ, 0, 0 ;  /* 0x00000000ff0b7431 */ /* 0x000fe200000001ff */
[----:B------:R-:W-:Y:S01]  /*0390*/  MOV R12, RZ ;  /* 0x000000ff000c7202 */ /* 0x000fe20000000f00 */
[----:B0-----:R-:W-:-:S09]  /*03a0*/  UISETP.GE.AND UP0, UPT, UR4, URZ, UPT ;  /* 0x000000ff0400728c */ /* 0x001fd2000bf06270 */
[----:B------:R-:W-:Y:S05]  /*03b0*/  BRA.U !UP0, `(.L_x_2) ;  /* 0x0000000d08e87547 */ /* 0x000fea000b800000 */
[----:B------:R-:W0:Y:S01]  /*03c0*/  LDCU UR5, c[0x0][0x390] ;  /* 0x00007200ff0577ac */ /* 0x000e220008000800 */
[C---:B------:R-:W-:Y:S01]  /*03d0*/  IADD3 R13, PT, PT, R8.reuse, -UR4, RZ ;  /* 0x80000004080d7c10 */ /* 0x040fe2000fffe0ff */
[----:B------:R-:W-:Y:S01]  /*03e0*/  IMAD.MOV.U32 R12, RZ, RZ, RZ ;  /* 0x000000ffff0c7224 */ /* 0x000fe200078e00ff */
[C---:B------:R-:W-:Y:S01]  /*03f0*/  IADD3 R14, P0, PT, R8.reuse, -UR4, RZ ;  /* 0x80000004080e7c10 */ /* 0x040fe2000ff1e0ff */
[----:B------:R-:W-:Y:S01]  /*0400*/  UIADD3 UR7, UPT, UPT, -UR4, 0x1, URZ ;  /* 0x0000000104077890 */ /* 0x000fe2000fffe1ff */
[----:B------:R-:W-:Y:S02]  /*0410*/  MOV R11, RZ ;  /* 0x000000ff000b7202 */ /* 0x000fe40000000f00 */
[----:B------:R-:W-:-:S03]  /*0420*/  LEA.HI.X.SX32 R15, R8, 0xffffffff, 0x1, P0 ;  /* 0xffffffff080f7811 */ /* 0x000fc600000f0eff */
[----:B------:R-:W-:-:S05]  /*0430*/  VIADD R2, R8, UR7 ;  /* 0x0000000708027c36 */ /* 0x000fca0008000000 */
[C---:B------:R-:W-:Y:S02]  /*0440*/  IADD3 R3, PT, PT, R2.reuse, 0x1, RZ ;  /* 0x0000000102037810 */ /* 0x040fe40007ffe0ff */
[C---:B0-----:R-:W-:Y:S02]  /*0450*/  ISETP.GE.AND P4, PT, R2.reuse, UR5, PT ;  /* 0x0000000502007c0c */ /* 0x041fe4000bf86270 */
[----:B------:R-:W-:Y:S02]  /*0460*/  ISETP.GE.AND P3, PT, R3, UR5, PT ;  /* 0x0000000503007c0c */ /* 0x000fe4000bf66270 */
[----:B------:R-:W-:Y:S01]  /*0470*/  ISETP.GE.AND P2, PT, R13, UR5, PT ;  /* 0x000000050d007c0c */ /* 0x000fe2000bf46270 */
[----:B------:R-:W-:Y:S01]  /*0480*/  UIADD3 UR5, UPT, UPT, -UR4, URZ, URZ ;  /* 0x000000ff04057290 */ /* 0x000fe2000fffe1ff */
[----:B------:R-:W-:Y:S01]  /*0490*/  ISETP.LT.OR P4, PT, R2, RZ, P4 ;  /* 0x000000ff0200720c */ /* 0x000fe20002781670 */
[----:B------:R-:W-:Y:S01]  /*04a0*/  UIADD3 UR4, UPT, UPT, -UR4, 0x3, URZ ;  /* 0x0000000304047890 */ /* 0x000fe2000fffe1ff */
[----:B------:R-:W-:-:S02]  /*04b0*/  ISETP.LT.OR P3, PT, R3, RZ, P3 ;  /* 0x000000ff0300720c */ /* 0x000fc40001f61670 */
[----:B------:R-:W-:-:S13]  /*04c0*/  ISETP.LT.OR P2, PT, R13, RZ, P2 ;  /* 0x000000ff0d00720c */ /* 0x000fda0001741670 */
.L_x_19:
[----:B------:R-:W0:Y:S01]  /*04d0*/  LDCU.64 UR10, c[0x0][0x390] ;  /* 0x00007200ff0a77ac */ /* 0x000e220008000a00 */
[----:B------:R-:W-:Y:S01]  /*04e0*/  IADD3 R4, PT, PT, R9, UR5, RZ ;  /* 0x0000000509047c10 */ /* 0x000fe2000fffe0ff */
[----:B------:R-:W-:Y:S01]  /*04f0*/  BSSY.RECONVERGENT B0, `(.L_x_3) ;  /* 0x0000021000007945 */ /* 0x000fe20003800200 */
[----:B------:R-:W1:Y:S01]  /*0500*/  LDCU UR13, c[0x0][0x398] ;  /* 0x00007300ff0d77ac */ /* 0x000e620008000800 */
[----:B------:R-:W-:Y:S01]  /*0510*/  UIMAD UR12, UR5, UR5, URZ ;  /* 0x00000005050c72a4 */ /* 0x000fe2000f8e02ff */
[----:B0-----:R-:W-:-:S04]  /*0520*/  ISETP.GE.AND P1, PT, R4, UR11, PT ;  /* 0x0000000b04007c0c */ /* 0x001fc8000bf26270 */
[C---:B------:R-:W-:Y:S01]  /*0530*/  ISETP.LT.OR P1, PT, R4.reuse, RZ, P1 ;  /* 0x000000ff0400720c */ /* 0x040fe20000f21670 */
[----:B------:R-:W-:Y:S01]  /*0540*/  IMAD R4, R4, UR10, RZ ;  /* 0x0000000a04047c24 */ /* 0x000fe2000f8e02ff */
[----:B-1----:R-:W-:Y:S02]  /*0550*/  UISETP.NE.AND UP0, UPT, UR5, UR13, UPT ;  /* 0x0000000d0500728c */ /* 0x002fe4000bf05270 */
[----:B------:R-:W-:-:S13]  /*0560*/  PLOP3.LUT P0, PT, P2, P1, PT, 0xf8, 0x8f ;  /* 0x00000000008f781c */ /* 0x000fda0001703f70 */
[----:B------:R-:W-:Y:S05]  /*0570*/  @P0 BRA `(.L_x_4) ;  /* 0x0000000000600947 */ /* 0x000fea0003800000 */
[----:B------:R-:W0:Y:S01]  /*0580*/  LDC.64 R2, c[0x0][0x380] ;  /* 0x0000e000ff027b82 */ /* 0x000e220000000a00 */
[----:B------:R-:W-:-:S04]  /*0590*/  IMAD.IADD R5, R13, 0x1, R4 ;  /* 0x000000010d057824 */ /* 0x000fc800078e0204 */
[----:B0-----:R-:W-:-:S05]  /*05a0*/  IMAD.WIDE R2, R5, 0x4, R2 ;  /* 0x0000000405027825 */ /* 0x001fca00078e0202 */
[----:B------:R-:W2:Y:S02]  /*05b0*/  LDG.E R17, desc[UR8][R2.64] ;  /* 0x0000000802117981 */ /* 0x000ea4000c1e1900 */
[----:B--2---:R-:W-:-:S13]  /*05c0*/  FSETP.NAN.AND P0, PT, R17, R17, PT ;  /* 0x000000111100720b */ /* 0x004fda0003f08000 */
[----:B------:R-:W-:Y:S05]  /*05d0*/  @P0 BRA `(.L_x_4) ;  /* 0x0000000000480947 */ /* 0x000fea0003800000 */
[----:B------:R-:W-:Y:S01]  /*05e0*/  FADD R2, -R6, R17 ;  /* 0x0000001106027221 */ /* 0x000fe20000000100 */
[----:B------:R-:W-:Y:S01]  /*05f0*/  UIMAD UR6, UR13, UR13, UR12 ;  /* 0x0000000d0d0672a4 */ /* 0x000fe2000f8e020c */
[----:B------:R-:W-:Y:S02]  /*0600*/  MOV R16, 0x437c0000 ;  /* 0x437c000000107802 */ /* 0x000fe40000000f00 */
[----:B------:R-:W-:-:S03]  /*0610*/  FMUL R5, R2, R2 ;  /* 0x0000000202057220 */ /* 0x000fc60000400000 */
[----:B------:R-:W-:Y:S01]  /*0620*/  I2FP.F32.U32 R3, UR6 ;  /* 0x0000000600037c45 */ /* 0x000fe20008201000 */
[----:B------:R-:W-:Y:S01]  /*0630*/  FMUL R2, R5, R10 ;  /* 0x0000000a05027220 */ /* 0x000fe20000400000 */
[----:B------:R-:W-:-:S03]  /*0640*/  HFMA2 R5, -RZ, RZ, 1.75, 0 ;  /* 0x3f000000ff057431 */ /* 0x000fc600000001ff */
[----:B------:R-:W-:-:S04]  /*0650*/  FFMA R2, R3, R0, -R2 ;  /* 0x0000000003027223 */ /* 0x000fc80000000802 */
[----:B------:R-:W-:-:S04]  /*0660*/  FFMA.SAT R3, R2, 0.0057249800302088260651, R5 ;  /* 0x3bbb989d02037823 */ /* 0x000fc80000002005 */
[----:B------:R-:W-:-:S04]  /*0670*/  FFMA.RM R3, R3, R16, 12582913 ;  /* 0x4b40000103037423 */ /* 0x000fc80000004010 */
[C---:B------:R-:W-:Y:S01]  /*0680*/  FADD R5, R3.reuse, -12583039 ;  /* 0xcb40007f03057421 */ /* 0x040fe20000000000 */
[----:B------:R-:W-:-:S03]  /*0690*/  IMAD.SHL.U32 R3, R3, 0x800000, RZ ;  /* 0x0080000003037824 */ /* 0x000fc600078e00ff */
[----:B------:R-:W-:-:S04]  /*06a0*/  FFMA R5, R2, 1.4426950216293334961, -R5 ;  /* 0x3fb8aa3b02057823 */ /* 0x000fc80000000805 */
[----:B------:R-:W-:-:S04]  /*06b0*/  FFMA R5, R2, 1.925963033500011079e-08, R5 ;  /* 0x32a5706002057823 */ /* 0x000fc80000000005 */
[----:B------:R-:W0:Y:S02]  /*06c0*/  MUFU.EX2 R2, R5 ;  /* 0x0000000500027308 */ /* 0x000e240000000800 */
[----:B0-----:R-:W-:-:S04]  /*06d0*/  FMUL R2, R3, R2 ;  /* 0x0000000203027220 */ /* 0x001fc80000400000 */
[----:B------:R-:W-:Y:S01]  /*06e0*/  FFMA R12, R17, R2, R12 ;  /* 0x00000002110c7223 */ /* 0x000fe2000000000c */
[----:B------:R-:W-:-:S07]  /*06f0*/  FADD R11, R11, R2 ;  /* 0x000000020b0b7221 */ /* 0x000fce0000000000 */
.L_x_4:
[----:B------:R-:W-:Y:S05]  /*0700*/  BSYNC.RECONVERGENT B0 ;  /* 0x0000000000007941 */ /* 0x000fea0003800200 */
.L_x_3:
[----:B------:R-:W-:Y:S01]  /*0710*/  ULOP3.LUT UR6, UR13, 0x1, URZ, 0xc0, !UPT ;  /* 0x000000010d067892 */ /* 0x000fe2000f8ec0ff */
[----:B------:R-:W-:Y:S01]  /*0720*/  MOV R19, UR7 ;  /* 0x0000000700137c02 */ /* 0x000fe20008000f00 */
[----:B------:R-:W-:Y:S02]  /*0730*/  UIADD3 UR5, UPT, UPT, UR5, 0x1, URZ ;  /* 0x0000000105057890 */ /* 0x000fe4000fffe0ff */
[----:B------:R-:W-:-:S09]  /*0740*/  UISETP.NE.U32.AND UP1, UPT, UR6, 0x1, UPT ;  /* 0x000000010600788c */ /* 0x000fd2000bf25070 */
[----:B------:R-:W-:Y:S05]  /*0750*/  BRA.U UP1, `(.L_x_5) ;  /* 0x0000000101ec7547 */ /* 0x000fea000b800000 */
[----:B------:R-:W0:Y:S01]  /*0760*/  LDCU.64 UR10, c[0x0][0x380] ;  /* 0x00007000ff0a77ac */ /* 0x000e220008000a00 */
[----:B------:R-:W-:Y:S01]  /*0770*/  PLOP3.LUT P5, PT, P4, P1, PT, 0xf8, 0x8f ;  /* 0x00000000008f781c */ /* 0x000fe200027a3f70 */
[----:B------:R-:W-:Y:S01]  /*0780*/  BSSY.RECONVERGENT B0, `(.L_x_6) ;  /* 0x000001c000007945 */ /* 0x000fe20003800200 */
[----:B------:R-:W-:-:S04]  /*0790*/  IADD3 R3, P0, PT, R4, R14, RZ ;  /* 0x0000000e04037210 */ /* 0x000fc80007f1e0ff */
[----:B------:R-:W-:Y:S02]  /*07a0*/  LEA.HI.X.SX32 R16, R4, R15, 0x1, P0 ;  /* 0x0000000f04107211 */ /* 0x000fe400000f0eff */
[----:B------:R-:W-:Y:S02]  /*07b0*/  PLOP3.LUT P0, PT, P3, P1, PT, 0xf8, 0x8f ;  /* 0x00000000008f781c */ /* 0x000fe40001f03f70 */
[----:B0-----:R-:W-:-:S04]  /*07c0*/  LEA R2, P6, R3, UR10, 0x2 ;  /* 0x0000000a03027c11 */ /* 0x001fc8000f8c10ff */
[----:B------:R-:W-:Y:S01]  /*07d0*/  LEA.HI.X R3, R3, UR11, R16, 0x2, P6 ;  /* 0x0000000b03037c11 */ /* 0x000fe2000b0f1410 */
[----:B------:R-:W-:Y:S08]  /*07e0*/  @P5 BRA `(.L_x_7) ;  /* 0x0000000000545947 */ /* 0x000ff00003800000 */
[----:B------:R-:W2:Y:S02]  /*07f0*/  LDG.E R5, desc[UR8][R2.64+0x4] ;  /* 0x0000040802057981 */ /* 0x000ea4000c1e1900 */
[----:B--2---:R-:W-:-:S13]  /*0800*/  FSETP.NAN.AND P5, PT, R5, R5, PT ;  /* 0x000000050500720b */ /* 0x004fda0003fa8000 */
[----:B------:R-:W-:Y:S05]  /*0810*/  @P5 BRA `(.L_x_7) ;  /* 0x0000000000485947 */ /* 0x000fea0003800000 */
[----:B------:R-:W-:Y:S01]  /*0820*/  FADD R16, -R6, R5 ;  /* 0x0000000506107221 */ /* 0x000fe20000000100 */
[----:B------:R-:W-:Y:S01]  /*0830*/  UIMAD UR6, UR7, UR7, UR12 ;  /* 0x00000007070672a4 */ /* 0x000fe2000f8e020c */
[----:B------:R-:W-:Y:S02]  /*0840*/  IMAD.MOV.U32 R18, RZ, RZ, 0x437c0000 ;  /* 0x437c0000ff127424 */ /* 0x000fe400078e00ff */
        /* <DEDUP_REMOVED lines=8> */
[----:B------:R-:W-:-:S03]  /*08d0*/  SHF.L.U32 R17, R17, 0x17, RZ ;  /* 0x0000001711117819 */ /* 0x000fc600000006ff */
[----:B------:R-:W-:-:S04]  /*08e0*/  FFMA R19, R16, 1.4426950216293334961, -R19 ;  /* 0x3fb8aa3b10137823 */ /* 0x000fc80000000813 */
[----:B------:R-:W-:-:S04]  /*08f0*/  FFMA R19, R16, 1.925963033500011079e-08, R19 ;  /* 0x32a5706010137823 */ /* 0x000fc80000000013 */
[----:B------:R-:W0:Y:S02]  /*0900*/  MUFU.EX2 R16, R19 ;  /* 0x0000001300107308 */ /* 0x000e240000000800 */
[----:B0-----:R-:W-:-:S04]  /*0910*/  FMUL R16, R17, R16 ;  /* 0x0000001011107220 */ /* 0x001fc80000400000 */
[----:B------:R-:W-:Y:S01]  /*0920*/  FFMA R12, R5, R16, R12 ;  /* 0x00000010050c7223 */ /* 0x000fe2000000000c */
[----:B------:R-:W-:-:S07]  /*0930*/  FADD R11, R11, R16 ;  /* 0x000000100b0b7221 */ /* 0x000fce0000000000 */
.L_x_7:
[----:B------:R-:W-:Y:S05]  /*0940*/  BSYNC.RECONVERGENT B0 ;  /* 0x0000000000007941 */ /* 0x000fea0003800200 */
.L_x_6:
[----:B------:R-:W-:Y:S01]  /*0950*/  BSSY.RECONVERGENT B0, `(.L_x_5) ;  /* 0x000001b000007945 */ /* 0x000fe20003800200 */
[----:B------:R-:W-:-:S03]  /*0960*/  MOV R19, UR4 ;  /* 0x0000000400137c02 */ /* 0x000fc60008000f00 */
[----:B------:R-:W-:Y:S05]  /*0970*/  @P0 BRA `(.L_x_8) ;  /* 0x0000000000600947 */ /* 0x000fea0003800000 */
[----:B------:R-:W2:Y:S01]  /*0980*/  LDG.E R17, desc[UR8][R2.64+0x8] ;  /* 0x0000080802117981 */ /* 0x000ea2000c1e1900 */
[----:B------:R-:W-:Y:S01]  /*0990*/  IMAD.U32 R19, RZ, RZ, UR4 ;  /* 0x00000004ff137e24 */ /* 0x000fe2000f8e00ff */
[----:B--2---:R-:W-:-:S13]  /*09a0*/  FSETP.NAN.AND P0, PT, R17, R17, PT ;  /* 0x000000111100720b */ /* 0x004fda0003f08000 */
[----:B------:R-:W-:Y:S05]  /*09b0*/  @P0 BRA `(.L_x_8) ;  /* 0x0000000000500947 */ /* 0x000fea0003800000 */
[----:B------:R-:W-:Y:S01]  /*09c0*/  UIADD3 UR6, UPT, UPT, -UR13, 0x2, URZ ;  /* 0x000000020d067890 */ /* 0x000fe2000fffe1ff */
[----:B------:R-:W-:Y:S01]  /*09d0*/  FADD R2, -R6, R17 ;  /* 0x0000001106027221 */ /* 0x000fe20000000100 */
[----:B------:R-:W-:Y:S01]  /*09e0*/  HFMA2 R16, -RZ, RZ, 3.7421875, 0 ;  /* 0x437c0000ff107431 */ /* 0x000fe200000001ff */
[----:B------:R-:W-:Y:S01]  /*09f0*/  MOV R19, UR4 ;  /* 0x0000000400137c02 */ /* 0x000fe20008000f00 */
[----:B------:R-:W-:Y:S01]  /*0a00*/  UIMAD UR6, UR6, UR6, UR12 ;  /* 0x00000006060672a4 */ /* 0x000fe2000f8e020c */
[----:B------:R-:W-:-:S04]  /*0a10*/  FMUL R5, R2, R2 ;  /* 0x0000000202057220 */ /* 0x000fc80000400000 */
[----:B------:R-:W-:Y:S01]  /*0a20*/  FMUL R2, R5, R10 ;  /* 0x0000000a05027220 */ /* 0x000fe20000400000 */
[----:B------:R-:W-:Y:S02]  /*0a30*/  I2FP.F32.U32 R3, UR6 ;  /* 0x0000000600037c45 */ /* 0x000fe40008201000 */
[----:B------:R-:W-:-:S03]  /*0a40*/  MOV R5, 0x3f000000 ;  /* 0x3f00000000057802 */ /* 0x000fc60000000f00 */
        /* <DEDUP_REMOVED lines=11> */
.L_x_8:
[----:B------:R-:W-:Y:S05]  /*0b00*/  BSYNC.RECONVERGENT B0 ;  /* 0x0000000000007941 */ /* 0x000fea0003800200 */
.L_x_5:
[----:B------:R-:W-:-:S09]  /*0b10*/  UISETP.GE.U32.AND UP1, UPT, UR13, 0x2, UPT ;  /* 0x000000020d00788c */ /* 0x000fd2000bf26070 */
[----:B------:R-:W-:Y:S05]  /*0b20*/  BRA.U !UP1, `(.L_x_9) ;  /* 0x0000000909087547 */ /* 0x000fea000b800000 */
[----:B------:R-:W0:Y:S01]  /*0b30*/  LDC R16, c[0x0][0x390] ;  /* 0x0000e400ff107b82 */ /* 0x000e220000000800 */
[----:B------:R-:W-:Y:S01]  /*0b40*/  IADD3 R17, PT, PT, R8, R19, RZ ;  /* 0x0000001308117210 */ /* 0x000fe20007ffe0ff */
[----:B------:R-:W-:Y:S01]  /*0b50*/  BSSY.RECONVERGENT B0, `(.L_x_9) ;  /* 0x000007f000007945 */ /* 0x000fe20003800200 */
[C---:B------:R-:W-:Y:S01]  /*0b60*/  VIADD R18, R19.reuse, 0x1 ;  /* 0x0000000113127836 */ /* 0x040fe20000000000 */
[----:B------:R-:W-:Y:S02]  /*0b70*/  IADD3 R19, PT, PT, R19, -UR13, RZ ;  /* 0x8000000d13137c10 */ /* 0x000fe4000fffe0ff */
[----:B------:R-:W-:Y:S02]  /*0b80*/  IADD3 R21, PT, PT, R4, R17, RZ ;  /* 0x0000001104157210 */ /* 0x000fe40007ffe0ff */
[----:B------:R-:W1:Y:S05]  /*0b90*/  LDC.64 R2, c[0x0][0x380] ;  /* 0x0000e000ff027b82 */ /* 0x000e6a0000000a00 */
.L_x_18:
[C---:B0-----:R-:W-:Y:S01]  /*0ba0*/  ISETP.GE.AND P0, PT, R17.reuse, R16, PT ;  /* 0x000000101100720c */ /* 0x041fe20003f06270 */
[----:B------:R-:W-:Y:S01]  /*0bb0*/  BSSY.RECONVERGENT B1, `(.L_x_10) ;  /* 0x000001c000017945 */ /* 0x000fe20003800200 */
[C---:B------:R-:W-:Y:S02]  /*0bc0*/  VIADD R23, R17.reuse, 0x1 ;  /* 0x0000000111177836 */ /* 0x040fe40000000000 */
[----:B------:R-:W-:Y:S01]  /*0bd0*/  ISETP.LT.OR P0, PT, R17, RZ, P0 ;  /* 0x000000ff1100720c */ /* 0x000fe20000701670 */
[----:B-1----:R-:W-:-:S03]  /*0be0*/  IMAD.WIDE R4, R21, 0x4, R2 ;  /* 0x0000000415047825 */ /* 0x002fc600078e0202 */
[----:B------:R-:W-:-:S13]  /*0bf0*/  PLOP3.LUT P0, PT, P0, P1, PT, 0xf8, 0x8f ;  /* 0x00000000008f781c */ /* 0x000fda0000703f70 */
[----:B------:R-:W-:Y:S05]  /*0c00*/  @P0 BRA `(.L_x_11) ;  /* 0x0000000000580947 */ /* 0x000fea0003800000 */
[----:B------:R-:W2:Y:S02]  /*0c10*/  LDG.E R25, desc[UR8][R4.64] ;  /* 0x0000000804197981 */ /* 0x000ea4000c1e1900 */
[----:B--2---:R-:W-:-:S13]  /*0c20*/  FSETP.NAN.AND P0, PT, R25, R25, PT ;  /* 0x000000191900720b */ /* 0x004fda0003f08000 */
[----:B------:R-:W-:Y:S05]  /*0c30*/  @P0 BRA `(.L_x_11) ;  /* 0x00000000004c0947 */ /* 0x000fea0003800000 */
[----:B------:R-:W-:Y:S01]  /*0c40*/  IADD3 R20, PT, PT, R18, -0x1, RZ ;  /* 0xffffffff12147810 */ /* 0x000fe20007ffe0ff */
[----:B------:R-:W-:-:S04]  /*0c50*/  FADD R22, -R6, R25 ;  /* 0x0000001906167221 */ /* 0x000fc80000000100 */
[----:B------:R-:W-:Y:S02]  /*0c60*/  IMAD R20, R20, R20, UR12 ;  /* 0x0000000c14147e24 */ /* 0x000fe4000f8e0214 */
[----:B------:R-:W-:-:S03]  /*0c70*/  FMUL R29, R22, R22 ;  /* 0x00000016161d7220 */ /* 0x000fc60000400000 */
[----:B------:R-:W-:Y:S01]  /*0c80*/  I2FP.F32.U32 R27, R20 ;  /* 0x00000014001b7245 */ /* 0x000fe20000201000 */
[----:B------:R-:W-:Y:S01]  /*0c90*/  FMUL R20, R29, R10 ;  /* 0x0000000a1d147220 */ /* 0x000fe20000400000 */
[----:B------:R-:W-:-:S03]  /*0ca0*/  IMAD.MOV.U32 R29, RZ, RZ, 0x437c0000 ;  /* 0x437c0000ff1d7424 */ /* 0x000fc600078e00ff */
[----:B------:R-:W-:Y:S01]  /*0cb0*/  FFMA R20, R27, R0, -R20 ;  /* 0x000000001b147223 */ /* 0x000fe20000000814 */
[----:B------:R-:W-:-:S05]  /*0cc0*/  MOV R27, 0x3f000000 ;  /* 0x3f000000001b7802 */ /* 0x000fca0000000f00 */
[----:B------:R-:W-:-:S04]  /*0cd0*/  FFMA.SAT R22, R20, 0.0057249800302088260651, R27 ;  /* 0x3bbb989d14167823 */ /* 0x000fc8000000201b */
[----:B------:R-:W-:-:S04]  /*0ce0*/  FFMA.RM R22, R22, R29, 12582913 ;  /* 0x4b40000116167423 */ /* 0x000fc8000000401d */
[C---:B------:R-:W-:Y:S01]  /*0cf0*/  FADD R27, R22.reuse, -12583039 ;  /* 0xcb40007f161b7421 */ /* 0x040fe20000000000 */
[----:B------:R-:W-:-:S03]  /*0d00*/  SHF.L.U32 R22, R22, 0x17, RZ ;  /* 0x0000001716167819 */ /* 0x000fc600000006ff */
[----:B------:R-:W-:-:S04]  /*0d10*/  FFMA R27, R20, 1.4426950216293334961, -R27 ;  /* 0x3fb8aa3b141b7823 */ /* 0x000fc8000000081b */
[----:B------:R-:W-:-:S06]  /*0d20*/  FFMA R27, R20, 1.925963033500011079e-08, R27 ;  /* 0x32a57060141b7823 */ /* 0x000fcc000000001b */
[----:B------:R-:W0:Y:S02]  /*0d30*/  MUFU.EX2 R27, R27 ;  /* 0x0000001b001b7308 */ /* 0x000e240000000800 */
[----:B0-----:R-:W-:-:S04]  /*0d40*/  FMUL R22, R22, R27 ;  /* 0x0000001b16167220 */ /* 0x001fc80000400000 */
[----:B------:R-:W-:Y:S01]  /*0d50*/  FFMA R12, R25, R22, R12 ;  /* 0x00000016190c7223 */ /* 0x000fe2000000000c */
[----:B------:R-:W-:-:S07]  /*0d60*/  FADD R11, R11, R22 ;  /* 0x000000160b0b7221 */ /* 0x000fce0000000000 */
.L_x_11:
[----:B------:R-:W-:Y:S05]  /*0d70*/  BSYNC.RECONVERGENT B1 ;  /* 0x0000000000017941 */ /* 0x000fea0003800200 */
.L_x_10:
[-C--:B------:R-:W-:Y:S01]  /*0d80*/  ISETP.GE.AND P5, PT, R23, R16.reuse, PT ;  /* 0x000000101700720c */ /* 0x080fe20003fa6270 */
[C---:B------:R-:W-:Y:S01]  /*0d90*/  VIADD R27, R17.reuse, 0x3 ;  /* 0x00000003111b7836 */ /* 0x040fe20000000000 */
[----:B------:R-:W-:Y:S01]  /*0da0*/  IADD3 R25, PT, PT, R17, 0x2, RZ ;  /* 0x0000000211197810 */ /* 0x000fe20007ffe0ff */
[----:B------:R-:W-:Y:S01]  /*0db0*/  BSSY.RECONVERGENT B1, `(.L_x_12) ;  /* 0x000001e000017945 */ /* 0x000fe20003800200 */
[----:B------:R-:W-:Y:S02]  /*0dc0*/  ISETP.LT.OR P5, PT, R23, RZ, P5 ;  /* 0x000000ff1700720c */ /* 0x000fe40002fa1670 */
[-C--:B------:R-:W-:Y:S02]  /*0dd0*/  ISETP.GE.AND P0, PT, R25, R16.reuse, PT ;  /* 0x000000101900720c */ /* 0x080fe40003f06270 */
[----:B------:R-:W-:Y:S02]  /*0de0*/  PLOP3.LUT P5, PT, P5, P1, PT, 0xf8, 0x8f ;  /* 0x00000000008f781c */ /* 0x000fe40002fa3f70 */
[----:B------:R-:W-:-:S02]  /*0df0*/  ISETP.GE.AND P6, PT, R27, R16, PT ;  /* 0x000000101b00720c */ /* 0x000fc40003fc6270 */
[----:B------:R-:W-:Y:S02]  /*0e00*/  ISETP.LT.OR P0, PT, R25, RZ, P0 ;  /* 0x000000ff1900720c */ /* 0x000fe40000701670 */
[----:B------:R-:W-:Y:S02]  /*0e10*/  ISETP.LT.OR P6, PT, R27, RZ, P6 ;  /* 0x000000ff1b00720c */ /* 0x000fe400037c1670 */
[----:B------:R-:W-:-:S05]  /*0e20*/  IADD3 R19, PT, PT, R19, 0x4, RZ ;  /* 0x0000000413137810 */ /* 0x000fca0007ffe0ff */
[----:B------:R-:W-:Y:S06]  /*0e30*/  @P5 BRA `(.L_x_13) ;  /* 0x0000000000545947 */ /* 0x000fec0003800000 */
[----:B------:R-:W2:Y:S02]  /*0e40*/  LDG.E R23, desc[UR8][R4.64+0x4] ;  /* 0x0000040804177981 */ /* 0x000ea4000c1e1900 */
[----:B--2---:R-:W-:-:S13]  /*0e50*/  FSETP.NAN.AND P5, PT, R23, R23, PT ;  /* 0x000000171700720b */ /* 0x004fda0003fa8000 */
[----:B------:R-:W-:Y:S05]  /*0e60*/  @P5 BRA `(.L_x_13) ;  /* 0x0000000000485947 */ /* 0x000fea0003800000 */
[----:B------:R-:W-:Y:S01]  /*0e70*/  FADD R22, -R6, R23 ;  /* 0x0000001706167221 */ /* 0x000fe20000000100 */
[----:B------:R-:W-:-:S03]  /*0e80*/  IMAD R20, R18, R18, UR12 ;  /* 0x0000000c12147e24 */ /* 0x000fc6000f8e0212 */
[----:B------:R-:W-:Y:S02]  /*0e90*/  FMUL R27, R22, R22 ;  /* 0x00000016161b7220 */ /* 0x000fe40000400000 */
[----:B------:R-:W-:Y:S02]  /*0ea0*/  I2FP.F32.U32 R25, R20 ;  /* 0x0000001400197245 */ /* 0x000fe40000201000 */
[----:B------:R-:W-:Y:S01]  /*0eb0*/  FMUL R20, R27, R10 ;  /* 0x0000000a1b147220 */ /* 0x000fe20000400000 */
[----:B------:R-:W-:-:S03]  /*0ec0*/  HFMA2 R27, -RZ, RZ, 1.75, 0 ;  /* 0x3f000000ff1b7431 */ /* 0x000fc600000001ff */
[----:B------:R-:W-:Y:S01]  /*0ed0*/  FFMA R20, R25, R0, -R20 ;  /* 0x0000000019147223 */ /* 0x000fe20000000814 */
[----:B------:R-:W-:-:S03]  /*0ee0*/  IMAD.MOV.U32 R25, RZ, RZ, 0x437c0000 ;  /* 0x437c0000ff197424 */ /* 0x000fc600078e00ff */
        /* <DEDUP_REMOVED lines=10> */
.L_x_13:
[----:B------:R-:W-:Y:S05]  /*0f90*/  BSYNC.RECONVERGENT B1 ;  /* 0x0000000000017941 */ /* 0x000fea0003800200 */
.L_x_12:
[----:B------:R-:W-:Y:S01]  /*0fa0*/  PLOP3.LUT P0, PT, P0, P1, PT, 0xf8, 0x8f ;  /* 0x00000000008f781c */ /* 0x000fe20000703f70 */
[----:B------:R-:W-:Y:S01]  /*0fb0*/  BSSY.RECONVERGENT B1, `(.L_x_14) ;  /* 0x000001b000017945 */ /* 0x000fe20003800200 */
[----:B------:R-:W-:Y:S02]  /*0fc0*/  ISETP.NE.AND P5, PT, R19, 0x1, PT ;  /* 0x000000011300780c */ /* 0x000fe40003fa5270 */
[----:B------:R-:W-:-:S09]  /*0fd0*/  PLOP3.LUT P6, PT, P6, P1, PT, 0xf8, 0x8f ;  /* 0x00000000008f781c */ /* 0x000fd200037c3f70 */
[----:B------:R-:W-:Y:S05]  /*0fe0*/  @P0 BRA `(.L_x_15) ;  /* 0x00000000005c0947 */ /* 0x000fea0003800000 */
[----:B------:R-:W2:Y:S02]  /*0ff0*/  LDG.E R23, desc[UR8][R4.64+0x8] ;  /* 0x0000080804177981 */ /* 0x000ea4000c1e1900 */
[----:B--2---:R-:W-:-:S13]  /*1000*/  FSETP.NAN.AND P0, PT, R23, R23, PT ;  /* 0x000000171700720b */ /* 0x004fda0003f08000 */
[----:B------:R-:W-:Y:S05]  /*1010*/  @P0 BRA `(.L_x_15) ;  /* 0x0000000000500947 */ /* 0x000fea0003800000 */
[----:B------:R-:W-:Y:S02]  /*1020*/  IMAD R25, R18, R18, R18 ;  /* 0x0000001212197224 */ /* 0x000fe400078e0212 */
[----:B------:R-:W-:-:S03]  /*1030*/  FADD R20, -R6, R23 ;  /* 0x0000001706147221 */ /* 0x000fc60000000100 */
[----:B------:R-:W-:Y:S01]  /*1040*/  IADD3 R25, PT, PT, R18, UR12, R25 ;  /* 0x0000000c12197c10 */ /* 0x000fe2000fffe019 */
[----:B------:R-:W-:-:S03]  /*1050*/  FMUL R27, R20, R20 ;  /* 0x00000014141b7220 */ /* 0x000fc60000400000 */
[----:B------:R-:W-:Y:S01]  /*1060*/  IADD3 R25, PT, PT, R25, 0x1, RZ ;  /* 0x0000000119197810 */ /* 0x000fe20007ffe0ff */
[----:B------:R-:W-:Y:S01]  /*1070*/  FMUL R20, R27, R10 ;  /* 0x0000000a1b147220 */ /* 0x000fe20000400000 */
[----:B------:R-:W-:Y:S02]  /*1080*/  IMAD.MOV.U32 R27, RZ, RZ, 0x3f000000 ;  /* 0x3f000000ff1b7424 */ /* 0x000fe400078e00ff */
[----:B------:R-:W-:-:S05]  /*1090*/  I2FP.F32.U32 R25, R25 ;  /* 0x0000001900197245 */ /* 0x000fca0000201000 */
[----:B------:R-:W-:Y:S01]  /*10a0*/  FFMA R20, R25, R0, -R20 ;  /* 0x0000000019147223 */ /* 0x000fe20000000814 */
[----:B------:R-:W-:-:S03]  /*10b0*/  MOV R25, 0x437c0000 ;  /* 0x437c000000197802 */ /* 0x000fc60000000f00 */
        /* <DEDUP_REMOVED lines=10> */
.L_x_15:
[----:B------:R-:W-:Y:S05]  /*1160*/  BSYNC.RECONVERGENT B1 ;  /* 0x0000000000017941 */ /* 0x000fea0003800200 */
.L_x_14:
[----:B------:R-:W-:Y:S04]  /*1170*/  BSSY.RECONVERGENT B1, `(.L_x_16) ;  /* 0x0000018000017945 */ /* 0x000fe80003800200 */
[----:B------:R-:W-:Y:S05]  /*1180*/  @P6 BRA `(.L_x_17) ;  /* 0x0000000000586947 */ /* 0x000fea0003800000 */
[----:B------:R-:W2:Y:S02]  /*1190*/  LDG.E R5, desc[UR8][R4.64+0xc] ;  /* 0x00000c0804057981 */ /* 0x000ea4000c1e1900 */
[----:B--2---:R-:W-:-:S13]  /*11a0*/  FSETP.NAN.AND P0, PT, R5, R5, PT ;  /* 0x000000050500720b */ /* 0x004fda0003f08000 */
[----:B------:R-:W-:Y:S05]  /*11b0*/  @P0 BRA `(.L_x_17) ;  /* 0x00000000004c0947 */ /* 0x000fea0003800000 */
[----:B------:R-:W-:Y:S02]  /*11c0*/  VIADD R4, R18, 0x2 ;  /* 0x0000000212047836 */ /* 0x000fe40000000000 */
[----:B------:R-:W-:Y:S02]  /*11d0*/  FADD R20, -R6, R5 ;  /* 0x0000000506147221 */ /* 0x000fe40000000100 */
[----:B------:R-:W-:Y:S02]  /*11e0*/  IMAD R4, R4, R4, UR12 ;  /* 0x0000000c04047e24 */ /* 0x000fe4000f8e0204 */
[----:B------:R-:W-:-:S03]  /*11f0*/  FMUL R25, R20, R20 ;  /* 0x0000001414197220 */ /* 0x000fc60000400000 */
[----:B------:R-:W-:Y:S01]  /*1200*/  I2FP.F32.U32 R23, R4 ;  /* 0x0000000400177245 */ /* 0x000fe20000201000 */
[----:B------:R-:W-:Y:S01]  /*1210*/  FMUL R4, R25, R10 ;  /* 0x0000000a19047220 */ /* 0x000fe20000400000 */
[----:B------:R-:W-:-:S03]  /*1220*/  HFMA2 R25, -RZ, RZ, 1.75, 0 ;  /* 0x3f000000ff197431 */ /* 0x000fc600000001ff */
[----:B------:R-:W-:Y:S01]  /*1230*/  FFMA R4, R23, R0, -R4 ;  /* 0x0000000017047223 */ /* 0x000fe20000000804 */
[----:B------:R-:W-:-:S03]  /*1240*/  MOV R23, 0x437c0000 ;  /* 0x437c000000177802 */ /* 0x000fc60000000f00 */
[----:B------:R-:W-:-:S04]  /*1250*/  FFMA.SAT R20, R4, 0.0057249800302088260651, R25 ;  /* 0x3bbb989d04147823 */ /* 0x000fc80000002019 */
[----:B------:R-:W-:-:S04]  /*1260*/  FFMA.RM R20, R20, R23, 12582913 ;  /* 0x4b40000114147423 */ /* 0x000fc80000004017 */
[C---:B------:R-:W-:Y:S01]  /*1270*/  FADD R23, R20.reuse, -12583039 ;  /* 0xcb40007f14177421 */ /* 0x040fe20000000000 */
[----:B------:R-:W-:-:S03]  /*1280*/  IMAD.SHL.U32 R20, R20, 0x800000, RZ ;  /* 0x0080000014147824 */ /* 0x000fc600078e00ff */
[----:B------:R-:W-:-:S04]  /*1290*/  FFMA R23, R4, 1.4426950216293334961, -R23 ;  /* 0x3fb8aa3b04177823 */ /* 0x000fc80000000817 */
[----:B------:R-:W-:-:S06]  /*12a0*/  FFMA R23, R4, 1.925963033500011079e-08, R23 ;  /* 0x32a5706004177823 */ /* 0x000fcc0000000017 */
[----:B------:R-:W0:Y:S02]  /*12b0*/  MUFU.EX2 R23, R23 ;  /* 0x0000001700177308 */ /* 0x000e240000000800 */
[----:B0-----:R-:W-:-:S04]  /*12c0*/  FMUL R20, R20, R23 ;  /* 0x0000001714147220 */ /* 0x001fc80000400000 */
[----:B------:R-:W-:Y:S01]  /*12d0*/  FFMA R12, R5, R20, R12 ;  /* 0x00000014050c7223 */ /* 0x000fe2000000000c */
[----:B------:R-:W-:-:S07]  /*12e0*/  FADD R11, R11, R20 ;  /* 0x000000140b0b7221 */ /* 0x000fce0000000000 */
.L_x_17:
[----:B------:R-:W-:Y:S05]  /*12f0*/  BSYNC.RECONVERGENT B1 ;  /* 0x0000000000017941 */ /* 0x000fea0003800200 */
.L_x_16:
[----:B------:R-:W-:Y:S01]  /*1300*/  IADD3 R18, PT, PT, R18, 0x4, RZ ;  /* 0x0000000412127810 */ /* 0x000fe20007ffe0ff */
[----:B------:R-:W-:Y:S01]  /*1310*/  VIADD R21, R21, 0x4 ;  /* 0x0000000415157836 */ /* 0x000fe20000000000 */
[----:B------:R-:W-:Y:S01]  /*1320*/  IADD3 R17, PT, PT, R17, 0x4, RZ ;  /* 0x0000000411117810 */ /* 0x000fe20007ffe0ff */
[----:B------:R-:W-:Y:S06]  /*1330*/  @P5 BRA `(.L_x_18) ;  /* 0xfffffff800185947 */ /* 0x000fec000383ffff */
[----:B------:R-:W-:Y:S05]  /*1340*/  BSYNC.RECONVERGENT B0 ;  /* 0x0000000000007941 */ /* 0x000fea0003800200 */
.L_x_9:
[----:B------:R-:W-:Y:S05]  /*1350*/  BRA.U UP0, `(.L_x_19) ;  /* 0xfffffff1005c7547 */ /* 0x000fea000b83ffff */
.L_x_2:
[----:B------:R-:W0:Y:S01]  /*1360*/  MUFU.RCP R0, R11 ;  /* 0x0000000b00007308 */ /* 0x000e220000001000 */
[----:B------:R-:W-:Y:S01]  /*1370*/  BSSY.RECONVERGENT B0, `(.L_x_20) ;  /* 0x000000e000007945 */ /* 0x000fe20003800200 */
[----:B------:R-:W-:-:S06]  /*1380*/  FSETP.GT.AND P2, PT, R11, RZ, PT ;  /* 0x000000ff0b00720b */ /* 0x000fcc0003f44000 */
[----:B------:R-:W1:Y:S01]  /*1390*/  FCHK P0, R12, R11 ;  /* 0x0000000b0c007302 */ /* 0x000e620000000000 */
[----:B0-----:R-:W-:-:S04]  /*13a0*/  FFMA R3, R0, -R11, 1 ;  /* 0x3f80000000037423 */ /* 0x001fc8000000080b */
[----:B------:R-:W-:-:S04]  /*13b0*/  FFMA R0, R0, R3, R0 ;  /* 0x0000000300007223 */ /* 0x000fc80000000000 */
[----:B------:R-:W-:-:S04]  /*13c0*/  FFMA R3, R0, R12, RZ ;  /* 0x0000000c00037223 */ /* 0x000fc800000000ff */
[----:B------:R-:W-:-:S04]  /*13d0*/  FFMA R2, R3, -R11, R12 ;  /* 0x8000000b03027223 */ /* 0x000fc8000000000c */
[----:B------:R-:W-:Y:S01]  /*13e0*/  FFMA R5, R0, R2, R3 ;  /* 0x0000000200057223 */ /* 0x000fe20000000003 */
[----:B-1----:R-:W-:Y:S06]  /*13f0*/  @!P0 BRA `(.L_x_21) ;  /* 0x0000000000148947 */ /* 0x002fec0003800000 */
[----:B------:R-:W-:Y:S02]  /*1400*/  MOV R0, R12 ;  /* 0x0000000c00007202 */ /* 0x000fe40000000f00 */
[----:B------:R-:W-:Y:S02]  /*1410*/  MOV R3, R11 ;  /* 0x0000000b00037202 */ /* 0x000fe40000000f00 */
[----:B------:R-:W-:-:S07]  /*1420*/  MOV R2, 0x1440 ;  /* 0x0000144000027802 */ /* 0x000fce0000000f00 */
[----:B------:R-:W-:Y:S05]  /*1430*/  CALL.REL.NOINC `($__internal_0_$__cuda_sm3x_div_rn_noftz_f32_slowpath) ;  /* 0x00000000001c7944 */ /* 0x000fea0003c00000 */
[----:B------:R-:W-:-:S07]  /*1440*/  MOV R5, R0 ;  /* 0x0000000000057202 */ /* 0x000fce0000000f00 */
.L_x_21:
[----:B------:R-:W-:Y:S05]  /*1450*/  BSYNC.RECONVERGENT B0 ;  /* 0x0000000000007941 */ /* 0x000fea0003800200 */
.L_x_20:
[----:B------:R-:W0:Y:S01]  /*1460*/  LDC.64 R2, c[0x0][0x388] ;  /* 0x0000e200ff027b82 */ /* 0x000e220000000a00 */
[----:B------:R-:W-:Y:S01]  /*1470*/  FSEL R5, R5, R6, P2 ;  /* 0x0000000605057208 */ /* 0x000fe20001000000 */
[----:B0-----:R-:W-:-:S05]  /*1480*/  IMAD.WIDE R2, R7, 0x4, R2 ;  /* 0x0000000407027825 */ /* 0x001fca00078e0202 */
[----:B------:R-:W-:Y:S01]  /*1490*/  STG.E desc[UR8][R2.64], R5 ;  /* 0x0000000502007986 */ /* 0x000fe2000c101908 */
[----:B------:R-:W-:Y:S05]  /*14a0*/  EXIT ;  /* 0x000000000000794d */ /* 0x000fea0003800000 */
        .weak           $__internal_0_$__cuda_sm3x_div_rn_noftz_f32_slowpath
        .type           $__internal_0_$__cuda_sm3x_div_rn_noftz_f32_slowpath,@function
        .size           $__internal_0_$__cuda_sm3x_div_rn_noftz_f32_slowpath,(.L_x_54 - $__internal_0_$__cuda_sm3x_div_rn_noftz_f32_slowpath)
$__internal_0_$__cuda_sm3x_div_rn_noftz_f32_slowpath:
[----:B------:R-:W-:Y:S01]  /*14b0*/  SHF.R.U32.HI R5, RZ, 0x17, R3 ;  /* 0x00000017ff057819 */ /* 0x000fe20000011603 */
[----:B------:R-:W-:Y:S01]  /*14c0*/  BSSY.RECONVERGENT B1, `(.L_x_22) ;  /* 0x0000062000017945 */ /* 0x000fe20003800200 */
[----:B------:R-:W-:Y:S02]  /*14d0*/  SHF.R.U32.HI R4, RZ, 0x17, R0 ;  /* 0x00000017ff047819 */ /* 0x000fe40000011600 */
[----:B------:R-:W-:Y:S02]  /*14e0*/  LOP3.LUT R16, R5, 0xff, RZ, 0xc0, !PT ;  /* 0x000000ff05107812 */ /* 0x000fe400078ec0ff */
[----:B------:R-:W-:-:S03]  /*14f0*/  LOP3.LUT R13, R4, 0xff, RZ, 0xc0, !PT ;  /* 0x000000ff040d7812 */ /* 0x000fc600078ec0ff */
[----:B------:R-:W-:Y:S01]  /*1500*/  VIADD R11, R16, 0xffffffff ;  /* 0xffffffff100b7836 */ /* 0x000fe20000000000 */
[----:B------:R-:W-:-:S04]  /*1510*/  IADD3 R5, PT, PT, R13, -0x1, RZ ;  /* 0xffffffff0d057810 */ /* 0x000fc80007ffe0ff */
[----:B------:R-:W-:-:S04]  /*1520*/  ISETP.GT.U32.AND P0, PT, R11, 0xfd, PT ;  /* 0x000000fd0b00780c */ /* 0x000fc80003f04070 */
[----:B------:R-:W-:-:S13]  /*1530*/  ISETP.GT.U32.OR P0, PT, R5, 0xfd, P0 ;  /* 0x000000fd0500780c */ /* 0x000fda0000704470 */
[----:B------:R-:W-:Y:S01]  /*1540*/  @!P0 MOV R4, RZ ;  /* 0x000000ff00048202 */ /* 0x000fe20000000f00 */
[----:B------:R-:W-:Y:S06]  /*1550*/  @!P0 BRA `(.L_x_23) ;  /* 0x00000000005c8947 */ /* 0x000fec0003800000 */
[----:B------:R-:W-:Y:S02]  /*1560*/  FSETP.GTU.FTZ.AND P0, PT, |R0|, +INF , PT ;  /* 0x7f8000000000780b */ /* 0x000fe40003f1c200 */
[----:B------:R-:W-:-:S04]  /*1570*/  FSETP.GTU.FTZ.AND P1, PT, |R3|, +INF , PT ;  /* 0x7f8000000300780b */ /* 0x000fc80003f3c200 */
[----:B------:R-:W-:-:S13]  /*1580*/  PLOP3.LUT P0, PT, P0, P1, PT, 0xf8, 0x8f ;  /* 0x00000000008f781c */ /* 0x000fda0000703f70 */
[----:B------:R-:W-:Y:S05]  /*1590*/  @P0 BRA `(.L_x_24) ;  /* 0x00000004004c0947 */ /* 0x000fea0003800000 */
[----:B------:R-:W-:-:S13]  /*15a0*/  LOP3.LUT P0, RZ, R3, 0x7fffffff, R0, 0xc8, !PT ;  /* 0x7fffffff03ff7812 */ /* 0x000fda000780c800 */
[----:B------:R-:W-:Y:S05]  /*15b0*/  @!P0 BRA `(.L_x_25) ;  /* 0x00000004003c8947 */ /* 0x000fea0003800000 */
[C---:B------:R-:W-:Y:S02]  /*15c0*/  FSETP.NEU.FTZ.AND P0, PT, |R0|.reuse, +INF , PT ;  /* 0x7f8000000000780b */ /* 0x040fe40003f1d200 */
[----:B------:R-:W-:Y:S02]  /*15d0*/  FSETP.NEU.FTZ.AND P3, PT, |R3|, +INF , PT ;  /* 0x7f8000000300780b */ /* 0x000fe40003f7d200 */
[----:B------:R-:W-:-:S11]  /*15e0*/  FSETP.NEU.FTZ.AND P1, PT, |R0|, +INF , PT ;  /* 0x7f8000000000780b */ /* 0x000fd60003f3d200 */
[----:B------:R-:W-:Y:S05]  /*15f0*/  @!P3 BRA !P0, `(.L_x_25) ;  /* 0x00000004002cb947 */ /* 0x000fea0004000000 */
[----:B------:R-:W-:-:S04]  /*1600*/  LOP3.LUT P0, RZ, R0, 0x7fffffff, RZ, 0xc0, !PT ;  /* 0x7fffffff00ff7812 */ /* 0x000fc8000780c0ff */
[----:B------:R-:W-:-:S13]  /*1610*/  PLOP3.LUT P0, PT, P3, P0, PT, 0x2f, 0xf2 ;  /* 0x0000000000f2781c */ /* 0x000fda0001f00577 */
[----:B------:R-:W-:Y:S05]  /*1620*/  @P0 BRA `(.L_x_26) ;  /* 0x0000000400180947 */ /* 0x000fea0003800000 */
[----:B------:R-:W-:-:S04]  /*1630*/  LOP3.LUT P0, RZ, R3, 0x7fffffff, RZ, 0xc0, !PT ;  /* 0x7fffffff03ff7812 */ /* 0x000fc8000780c0ff */
[----:B------:R-:W-:-:S13]  /*1640*/  PLOP3.LUT P0, PT, P1, P0, PT, 0x2f, 0xf2 ;  /* 0x0000000000f2781c */ /* 0x000fda0000f00577 */
[----:B------:R-:W-:Y:S05]  /*1650*/  @P0 BRA `(.L_x_27) ;  /* 0x0000000400000947 */ /* 0x000fea0003800000 */
[----:B------:R-:W-:Y:S02]  /*1660*/  ISETP.GE.AND P0, PT, R5, RZ, PT ;  /* 0x000000ff0500720c */ /* 0x000fe40003f06270 */
[----:B------:R-:W-:-:S11]  /*1670*/  ISETP.GE.AND P1, PT, R11, RZ, PT ;  /* 0x000000ff0b00720c */ /* 0x000fd60003f26270 */
[----:B------:R-:W-:Y:S01]  /*1680*/  @P0 MOV R4, RZ ;  /* 0x000000ff00040202 */ /* 0x000fe20000000f00 */
[----:B------:R-:W-:Y:S02]  /*1690*/  @!P0 IMAD.MOV.U32 R4, RZ, RZ, -0x40 ;  /* 0xffffffc0ff048424 */ /* 0x000fe400078e00ff */
[----:B------:R-:W-:Y:S01]  /*16a0*/  @!P0 FFMA R0, R0, 1.84467440737095516160e+19, RZ ;  /* 0x5f80000000008823 */ /* 0x000fe200000000ff */
[----:B------:R-:W-:Y:S02]  /*16b0*/  @!P1 FFMA R3, R3, 1.84467440737095516160e+19, RZ ;  /* 0x5f80000003039823 */ /* 0x000fe400000000ff */
[----:B------:R-:W-:-:S07]  /*16c0*/  @!P1 IADD3 R4, PT, PT, R4, 0x40, RZ ;  /* 0x0000004004049810 */ /* 0x000fce0007ffe0ff */
.L_x_23:
[----:B------:R-:W-:Y:S01]  /*16d0*/  LEA R12, R16, 0xc0800000, 0x17 ;  /* 0xc0800000100c7811 */ /* 0x000fe200078eb8ff */
[----:B------:R-:W-:Y:S03]  /*16e0*/  BSSY.RECONVERGENT B2, `(.L_x_28) ;  /* 0x0000036000027945 */ /* 0x000fe60003800200 */
[----:B------:R-:W-:Y:S02]  /*16f0*/  IADD3 R12, PT, PT, -R12, R3, RZ ;  /* 0x000000030c0c7210 */ /* 0x000fe40007ffe1ff */
[----:B------:R-:W-:Y:S02]  /*1700*/  IADD3 R3, PT, PT, R13, -0x7f, RZ ;  /* 0xffffff810d037810 */ /* 0x000fe40007ffe0ff */
[----:B------:R-:W0:Y:S01]  /*1710*/  MUFU.RCP R5, R12 ;  /* 0x0000000c00057308 */ /* 0x000e220000001000 */
[----:B------:R-:W-:Y:S02]  /*1720*/  FADD.FTZ R11, -R12, -RZ ;  /* 0x800000ff0c0b7221 */ /* 0x000fe40000010100 */
[----:B------:R-:W-:-:S02]  /*1730*/  IMAD R0, R3, -0x800000, R0 ;  /* 0xff80000003007824 */ /* 0x000fc400078e0200 */
[----:B0-----:R-:W-:-:S04]  /*1740*/  FFMA R14, R5, R11, 1 ;  /* 0x3f800000050e7423 */ /* 0x001fc8000000000b */
[----:B------:R-:W-:-:S04]  /*1750*/  FFMA R18, R5, R14, R5 ;  /* 0x0000000e05127223 */ /* 0x000fc80000000005 */
[----:B------:R-:W-:-:S04]  /*1760*/  FFMA R5, R0, R18, RZ ;  /* 0x0000001200057223 */ /* 0x000fc800000000ff */
[----:B------:R-:W-:-:S04]  /*1770*/  FFMA R14, R11, R5, R0 ;  /* 0x000000050b0e7223 */ /* 0x000fc80000000000 */
[----:B------:R-:W-:Y:S01]  /*1780*/  FFMA R13, R18, R14, R5 ;  /* 0x0000000e120d7223 */ /* 0x000fe20000000005 */
[----:B------:R-:W-:-:S03]  /*1790*/  IADD3 R5, PT, PT, R3, 0x7f, -R16 ;  /* 0x0000007f03057810 */ /* 0x000fc60007ffe810 */
[----:B------:R-:W-:Y:S02]  /*17a0*/  FFMA R14, R11, R13, R0 ;  /* 0x0000000d0b0e7223 */ /* 0x000fe40000000000 */
[----:B------:R-:W-:Y:S02]  /*17b0*/  IMAD.IADD R5, R5, 0x1, R4 ;  /* 0x0000000105057824 */ /* 0x000fe400078e0204 */
[----:B------:R-:W-:-:S05]  /*17c0*/  FFMA R0, R18, R14, R13 ;  /* 0x0000000e12007223 */ /* 0x000fca000000000d */
[----:B------:R-:W-:-:S04]  /*17d0*/  SHF.R.U32.HI R3, RZ, 0x17, R0 ;  /* 0x00000017ff037819 */ /* 0x000fc80000011600 */
[----:B------:R-:W-:-:S04]  /*17e0*/  LOP3.LUT R3, R3, 0xff, RZ, 0xc0, !PT ;  /* 0x000000ff03037812 */ /* 0x000fc800078ec0ff */
[----:B------:R-:W-:-:S04]  /*17f0*/  IADD3 R11, PT, PT, R3, R5, RZ ;  /* 0x00000005030b7210 */ /* 0x000fc80007ffe0ff */
[----:B------:R-:W-:-:S04]  /*1800*/  IADD3 R3, PT, PT, R11, -0x1, RZ ;  /* 0xffffffff0b037810 */ /* 0x000fc80007ffe0ff */
[----:B------:R-:W-:-:S13]  /*1810*/  ISETP.GE.U32.AND P0, PT, R3, 0xfe, PT ;  /* 0x000000fe0300780c */ /* 0x000fda0003f06070 */
[----:B------:R-:W-:Y:S05]  /*1820*/  @!P0 BRA `(.L_x_29) ;  /* 0x0000000000808947 */ /* 0x000fea0003800000 */
[----:B------:R-:W-:-:S13]  /*1830*/  ISETP.GT.AND P0, PT, R11, 0xfe, PT ;  /* 0x000000fe0b00780c */ /* 0x000fda0003f04270 */
[----:B------:R-:W-:Y:S05]  /*1840*/  @P0 BRA `(.L_x_30) ;  /* 0x00000000006c0947 */ /* 0x000fea0003800000 */
[----:B------:R-:W-:-:S13]  /*1850*/  ISETP.GE.AND P0, PT, R11, 0x1, PT ;  /* 0x000000010b00780c */ /* 0x000fda0003f06270 */
[----:B------:R-:W-:Y:S05]  /*1860*/  @P0 BRA `(.L_x_31) ;  /* 0x0000000000740947 */ /* 0x000fea0003800000 */
[----:B------:R-:W-:Y:S02]  /*1870*/  ISETP.GE.AND P0, PT, R11, -0x18, PT ;  /* 0xffffffe80b00780c */ /* 0x000fe40003f06270 */
[----:B------:R-:W-:-:S11]  /*1880*/  LOP3.LUT R0, R0, 0x80000000, RZ, 0xc0, !PT ;  /* 0x8000000000007812 */ /* 0x000fd600078ec0ff */
[----:B------:R-:W-:Y:S05]  /*1890*/  @!P0 BRA `(.L_x_31) ;  /* 0x0000000000688947 */ /* 0x000fea0003800000 */
[CCC-:B------:R-:W-:Y:S01]  /*18a0*/  FFMA.RZ R3, R18.reuse, R14.reuse, R13.reuse ;  /* 0x0000000e12037223 */ /* 0x1c0fe2000000c00d */
[C---:B------:R-:W-:Y:S01]  /*18b0*/  IADD3 R12, PT, PT, R11.reuse, 0x20, RZ ;  /* 0x000000200b0c7810 */ /* 0x040fe20007ffe0ff */
[CCC-:B------:R-:W-:Y:S01]  /*18c0*/  FFMA.RM R4, R18.reuse, R14.reuse, R13.reuse ;  /* 0x0000000e12047223 */ /* 0x1c0fe2000000400d */
[----:B------:R-:W-:Y:S02]  /*18d0*/  ISETP.NE.AND P3, PT, R11, RZ, PT ;  /* 0x000000ff0b00720c */ /* 0x000fe40003f65270 */
[----:B------:R-:W-:Y:S01]  /*18e0*/  LOP3.LUT R5, R3, 0x7fffff, RZ, 0xc0, !PT ;  /* 0x007fffff03057812 */ /* 0x000fe200078ec0ff */
[----:B------:R-:W-:Y:S01]  /*18f0*/  FFMA.RP R3, R18, R14, R13 ;  /* 0x0000000e12037223 */ /* 0x000fe2000000800d */
[----:B------:R-:W-:Y:S01]  /*1900*/  ISETP.NE.AND P1, PT, R11, RZ, PT ;  /* 0x000000ff0b00720c */ /* 0x000fe20003f25270 */
[----:B------:R-:W-:Y:S01]  /*1910*/  IMAD.MOV R11, RZ, RZ, -R11 ;  /* 0x000000ffff0b7224 */ /* 0x000fe200078e0a0b */
[----:B------:R-:W-:Y:S02]  /*1920*/  LOP3.LUT R5, R5, 0x800000, RZ, 0xfc, !PT ;  /* 0x0080000005057812 */ /* 0x000fe400078efcff */
[----:B------:R-:W-:-:S02]  /*1930*/  FSETP.NEU.FTZ.AND P0, PT, R3, R4, PT ;  /* 0x000000040300720b */ /* 0x000fc40003f1d000 */
[----:B------:R-:W-:Y:S02]  /*1940*/  SHF.L.U32 R12, R5, R12, RZ ;  /* 0x0000000c050c7219 */ /* 0x000fe400000006ff */
[----:B------:R-:W-:Y:S02]  /*1950*/  SEL R4, R11, RZ, P3 ;  /* 0x000000ff0b047207 */ /* 0x000fe40001800000 */
[----:B------:R-:W-:Y:S02]  /*1960*/  ISETP.NE.AND P1, PT, R12, RZ, P1 ;  /* 0x000000ff0c00720c */ /* 0x000fe40000f25270 */
[----:B------:R-:W-:Y:S02]  /*1970*/  SHF.R.U32.HI R4, RZ, R4, R5 ;  /* 0x00000004ff047219 */ /* 0x000fe40000011605 */
[----:B------:R-:W-:Y:S02]  /*1980*/  PLOP3.LUT P0, PT, P0, P1, PT, 0xf8, 0x8f ;  /* 0x00000000008f781c */ /* 0x000fe40000703f70 */
[----:B------:R-:W-:-:S02]  /*1990*/  SHF.R.U32.HI R12, RZ, 0x1, R4 ;  /* 0x00000001ff0c7819 */ /* 0x000fc40000011604 */
[----:B------:R-:W-:-:S04]  /*19a0*/  SEL R3, RZ, 0x1, !P0 ;  /* 0x00000001ff037807 */ /* 0x000fc80004000000 */
[----:B------:R-:W-:-:S04]  /*19b0*/  LOP3.LUT R3, R3, 0x1, R12, 0xf8, !PT ;  /* 0x0000000103037812 */ /* 0x000fc800078ef80c */
[----:B------:R-:W-:-:S04]  /*19c0*/  LOP3.LUT R3, R3, R4, RZ, 0xc0, !PT ;  /* 0x0000000403037212 */ /* 0x000fc800078ec0ff */
[----:B------:R-:W-:-:S04]  /*19d0*/  IADD3 R3, PT, PT, R12, R3, RZ ;  /* 0x000000030c037210 */ /* 0x000fc80007ffe0ff */
[----:B------:R-:W-:Y:S01]  /*19e0*/  LOP3.LUT R0, R3, R0, RZ, 0xfc, !PT ;  /* 0x0000000003007212 */ /* 0x000fe200078efcff */
[----:B------:R-:W-:Y:S06]  /*19f0*/  BRA `(.L_x_31) ;  /* 0x0000000000107947 */ /* 0x000fec0003800000 */
.L_x_30:
[----:B------:R-:W-:-:S04]  /*1a00*/  LOP3.LUT R0, R0, 0x80000000, RZ, 0xc0, !PT ;  /* 0x8000000000007812 */ /* 0x000fc800078ec0ff */
[----:B------:R-:W-:Y:S01]  /*1a10*/  LOP3.LUT R0, R0, 0x7f800000, RZ, 0xfc, !PT ;  /* 0x7f80000000007812 */ /* 0x000fe200078efcff */
[----:B------:R-:W-:Y:S06]  /*1a20*/  BRA `(.L_x_31) ;  /* 0x0000000000047947 */ /* 0x000fec0003800000 */
.L_x_29:
[----:B------:R-:W-:-:S07]  /*1a30*/  LEA R0, R5, R0, 0x17 ;  /* 0x0000000005007211 */ /* 0x000fce00078eb8ff */
.L_x_31:
[----:B------:R-:W-:Y:S05]  /*1a40*/  BSYNC.RECONVERGENT B2 ;  /* 0x0000000000027941 */ /* 0x000fea0003800200 */
.L_x_28:
[----:B------:R-:W-:Y:S05]  /*1a50*/  BRA `(.L_x_32) ;  /* 0x0000000000207947 */ /* 0x000fea0003800000 */
.L_x_27:
[----:B------:R-:W-:-:S04]  /*1a60*/  LOP3.LUT R0, R3, 0x80000000, R0, 0x48, !PT ;  /* 0x8000000003007812 */ /* 0x000fc800078e4800 */
[----:B------:R-:W-:Y:S01]  /*1a70*/  LOP3.LUT R0, R0, 0x7f800000, RZ, 0xfc, !PT ;  /* 0x7f80000000007812 */ /* 0x000fe200078efcff */
[----:B------:R-:W-:Y:S06]  /*1a80*/  BRA `(.L_x_32) ;  /* 0x0000000000147947 */ /* 0x000fec0003800000 */
.L_x_26:
[----:B------:R-:W-:Y:S01]  /*1a90*/  LOP3.LUT R0, R3, 0x80000000, R0, 0x48, !PT ;  /* 0x8000000003007812 */ /* 0x000fe200078e4800 */
[----:B------:R-:W-:Y:S06]  /*1aa0*/  BRA `(.L_x_32) ;  /* 0x00000000000c7947 */ /* 0x000fec0003800000 */
.L_x_25:
[----:B------:R-:W0:Y:S01]  /*1ab0*/  MUFU.RSQ R0, -QNAN ;  /* 0xffc0000000007908 */ /* 0x000e220000001400 */
[----:B------:R-:W-:Y:S05]  /*1ac0*/  BRA `(.L_x_32) ;  /* 0x0000000000047947 */ /* 0x000fea0003800000 */
.L_x_24:
[----:B------:R-:W-:-:S07]  /*1ad0*/  FADD.FTZ R0, R0, R3 ;  /* 0x0000000300007221 */ /* 0x000fce0000010000 */
.L_x_32:
[----:B------:R-:W-:Y:S05]  /*1ae0*/  BSYNC.RECONVERGENT B1 ;  /* 0x0000000000017941 */ /* 0x000fea0003800200 */
.L_x_22:
[----:B------:R-:W-:-:S04]  /*1af0*/  HFMA2 R3, -RZ, RZ, 0, 0 ;  /* 0x00000000ff037431 */ /* 0x000fc800000001ff */
[----:B0-----:R-:W-:Y:S05]  /*1b00*/  RET.REL.NODEC R2 `(_Z23bilateral_filter_kernelPKfPfiiiff) ;  /* 0xffffffe4023c7950 */ /* 0x001fea0003c3ffff */
.L_x_33:
[----:B------:R-:W-:-:S00]  /*1b10*/  BRA `(.L_x_33) ;  /* 0xfffffffc00fc7947 */ /* 0x000fc0000383ffff */
[----:B------:R-:W-:-:S00]  /*1b20*/  NOP ;  /* 0x0000000000007918 */ /* 0x000fc00000000000 */
        /* <DEDUP_REMOVED lines=13> */
.L_x_54:


//--------------------- .text._Z23temporal_average_kernelPKPKfPfiii --------------------------
	.section	.text._Z23temporal_average_kernelPKPKfPfiii,"ax",@progbits
	.align	128
        .global         _Z23temporal_average_kernelPKPKfPfiii
        .type           _Z23temporal_average_kernelPKPKfPfiii,@function
        .size           _Z23temporal_average_kernelPKPKfPfiii,(.L_x_55 - _Z23temporal_average_kernelPKPKfPfiii)
        .other          _Z23temporal_average_kernelPKPKfPfiii,@"STO_CUDA_ENTRY STV_DEFAULT"
_Z23temporal_average_kernelPKPKfPfiii:
.text._Z23temporal_average_kernelPKPKfPfiii:
        /* <DEDUP_REMOVED lines=13> */
[----:B------:R-:W0:Y:S01]  /*00d0*/  LDC R0, c[0x0][0x398] ;  /* 0x0000e600ff007b82 */ /* 0x000e220000000800 */
[----:B------:R-:W1:Y:S01]  /*00e0*/  LDCU.64 UR6, c[0x0][0x358] ;  /* 0x00006b00ff0677ac */ /* 0x000e620008000a00 */
[----:B------:R-:W-:Y:S02]  /*00f0*/  IMAD R2, R3, UR8, R2 ;  /* 0x0000000803027c24 */ /* 0x000fe4000f8e0202 */
[----:B------:R-:W-:Y:S02]  /*0100*/  IMAD.MOV.U32 R23, RZ, RZ, RZ ;  /* 0x000000ffff177224 */ /* 0x000fe400078e00ff */
[----:B------:R-:W-:Y:S01]  /*0110*/  IMAD.MOV.U32 R3, RZ, RZ, RZ ;  /* 0x000000ffff037224 */ /* 0x000fe200078e00ff */
[----:B0-----:R-:W-:-:S13]  /*0120*/  ISETP.GE.AND P0, PT, R0, 0x1, PT ;  /* 0x000000010000780c */ /* 0x001fda0003f06270 */
[----:B-1----:R-:W-:Y:S05]  /*0130*/  @!P0 BRA `(.L_x_34) ;  /* 0x0000000800508947 */ /* 0x002fea0003800000 */
[C---:B------:R-:W-:Y:S01]  /*0140*/  ISETP.GE.U32.AND P1, PT, R0.reuse, 0x8, PT ;  /* 0x000000080000780c */ /* 0x040fe20003f26070 */
[----:B------:R-:W-:Y:S01]  /*0150*/  IMAD.MOV.U32 R3, RZ, RZ, RZ ;  /* 0x000000ffff037224 */ /* 0x000fe200078e00ff */
[----:B------:R-:W-:Y:S02]  /*0160*/  LOP3.LUT R25, R0, 0x7, RZ, 0xc0, !PT ;  /* 0x0000000700197812 */ /* 0x000fe400078ec0ff */
[----:B------:R-:W-:Y:S02]  /*0170*/  CS2R R22, SRZ ;  /* 0x0000000000167805 */ /* 0x000fe4000001ff00 */
[----:B------:R-:W-:-:S07]  /*0180*/  ISETP.NE.AND P0, PT, R25, RZ, PT ;  /* 0x000000ff1900720c */ /* 0x000fce0003f05270 */
[----:B------:R-:W-:Y:S06]  /*0190*/  @!P1 BRA `(.L_x_35) ;  /* 0x0000000400189947 */ /* 0x000fec0003800000 */
[----:B------:R-:W0:Y:S01]  /*01a0*/  LDCU.64 UR4, c[0x0][0x380] ;  /* 0x00007000ff0477ac */ /* 0x000e220008000a00 */
[----:B------:R-:W-:Y:S01]  /*01b0*/  LOP3.LUT R22, R0, 0x7ffffff8, RZ, 0xc0, !PT ;  /* 0x7ffffff800167812 */ /* 0x000fe200078ec0ff */
[----:B------:R-:W-:Y:S02]  /*01c0*/  HFMA2 R3, -RZ, RZ, 0, 0 ;  /* 0x00000000ff037431 */ /* 0x000fe400000001ff */
[----:B------:R-:W-:Y:S02]  /*01d0*/  IMAD.MOV.U32 R23, RZ, RZ, RZ ;  /* 0x000000ffff177224 */ /* 0x000fe400078e00ff */
[----:B------:R-:W-:Y:S01]  /*01e0*/  IMAD.MOV R24, RZ, RZ, -R22 ;  /* 0x000000ffff187224 */ /* 0x000fe200078e0a16 */
[----:B0-----:R-:W-:-:S04]  /*01f0*/  UIADD3 UR4, UP0, UPT, UR4, 0x20, URZ ;  /* 0x0000002004047890 */ /* 0x001fc8000ff1e0ff */
[----:B------:R-:W-:Y:S02]  /*0200*/  UIADD3.X UR5, UPT, UPT, URZ, UR5, URZ, UP0, !UPT ;  /* 0x00000005ff057290 */ /* 0x000fe400087fe4ff */
[----:B------:R-:W-:-:S04]  /*0210*/  IMAD.U32 R4, RZ, RZ, UR4 ;  /* 0x00000004ff047e24 */ /* 0x000fc8000f8e00ff */
[----:B------:R-:W-:-:S07]  /*0220*/  MOV R5, UR5 ;  /* 0x0000000500057c02 */ /* 0x000fce0008000f00 */
.L_x_36:
[----:B------:R-:W2:Y:S04]  /*0230*/  LDG.E.64 R20, desc[UR6][R4.64+-0x20] ;  /* 0xffffe00604147981 */ /* 0x000ea8000c1e1b00 */
[----:B------:R-:W3:Y:S04]  /*0240*/  LDG.E.64 R18, desc[UR6][R4.64+-0x18] ;  /* 0xffffe80604127981 */ /* 0x000ee8000c1e1b00 */
[----:B------:R-:W4:Y:S04]  /*0250*/  LDG.E.64 R6, desc[UR6][R4.64+-0x10] ;  /* 0xfffff00604067981 */ /* 0x000f28000c1e1b00 */
[----:B------:R-:W5:Y:S04]  /*0260*/  LDG.E.64 R8, desc[UR6][R4.64+-0x8] ;  /* 0xfffff80604087981 */ /* 0x000f68000c1e1b00 */
[----:B------:R-:W5:Y:S04]  /*0270*/  LDG.E.64 R10, desc[UR6][R4.64] ;  /* 0x00000006040a7981 */ /* 0x000f68000c1e1b00 */
[----:B------:R-:W5:Y:S04]  /*0280*/  LDG.E.64 R12, desc[UR6][R4.64+0x8] ;  /* 0x00000806040c7981 */ /* 0x000f68000c1e1b00 */
[----:B------:R-:W5:Y:S04]  /*0290*/  LDG.E.64 R14, desc[UR6][R4.64+0x10] ;  /* 0x00001006040e7981 */ /* 0x000f68000c1e1b00 */
[----:B------:R-:W5:Y:S01]  /*02a0*/  LDG.E.64 R16, desc[UR6][R4.64+0x18] ;  /* 0x0000180604107981 */ /* 0x000f62000c1e1b00 */
[----:B--2---:R-:W-:-:S04]  /*02b0*/  IMAD.WIDE R20, R2, 0x4, R20 ;  /* 0x0000000402147825 */ /* 0x004fc800078e0214 */
[C---:B---3--:R-:W-:Y:S02]  /*02c0*/  IMAD.WIDE R18, R2.reuse, 0x4, R18 ;  /* 0x0000000402127825 */ /* 0x048fe400078e0212 */
[----:B------:R-:W2:Y:S02]  /*02d0*/  LDG.E R20, desc[UR6][R20.64] ;  /* 0x0000000614147981 */ /* 0x000ea4000c1e1900 */
[C---:B----4-:R-:W-:Y:S02]  /*02e0*/  IMAD.WIDE R6, R2.reuse, 0x4, R6 ;  /* 0x0000000402067825 */ /* 0x050fe400078e0206 */
[----:B------:R-:W3:Y:S02]  /*02f0*/  LDG.E R18, desc[UR6][R18.64] ;  /* 0x0000000612127981 */ /* 0x000ee4000c1e1900 */
[C---:B-----5:R-:W-:Y:S02]  /*0300*/  IMAD.WIDE R8, R2.reuse, 0x4, R8 ;  /* 0x0000000402087825 */ /* 0x060fe400078e0208 */
[----:B------:R0:W4:Y:S02]  /*0310*/  LDG.E R6, desc[UR6][R6.64] ;  /* 0x0000000606067981 */ /* 0x000124000c1e1900 */
[----:B------:R-:W-:-:S02]  /*0320*/  IMAD.WIDE R10, R2, 0x4, R10 ;  /* 0x00000004020a7825 */ /* 0x000fc400078e020a */
[----:B------:R-:W5:Y:S02]  /*0330*/  LDG.E R8, desc[UR6][R8.64] ;  /* 0x0000000608087981 */ /* 0x000f64000c1e1900 */
[C---:B------:R-:W-:Y:S02]  /*0340*/  IMAD.WIDE R12, R2.reuse, 0x4, R12 ;  /* 0x00000004020c7825 */ /* 0x040fe400078e020c */
[----:B------:R-:W5:Y:S02]  /*0350*/  LDG.E R10, desc[UR6][R10.64] ;  /* 0x000000060a0a7981 */ /* 0x000f64000c1e1900 */
[C---:B------:R-:W-:Y:S02]  /*0360*/  IMAD.WIDE R14, R2.reuse, 0x4, R14 ;  /* 0x00000004020e7825 */ /* 0x040fe400078e020e */
[----:B------:R-:W5:Y:S02]  /*0370*/  LDG.E R12, desc[UR6][R12.64] ;  /* 0x000000060c0c7981 */ /* 0x000f64000c1e1900 */
[----:B------:R-:W-:-:S02]  /*0380*/  IMAD.WIDE R16, R2, 0x4, R16 ;  /* 0x0000000402107825 */ /* 0x000fc400078e0210 */
[----:B------:R-:W5:Y:S04]  /*0390*/  LDG.E R14, desc[UR6][R14.64] ;  /* 0x000000060e0e7981 */ /* 0x000f68000c1e1900 */
[----:B------:R-:W5:Y:S01]  /*03a0*/  LDG.E R16, desc[UR6][R16.64] ;  /* 0x0000000610107981 */ /* 0x000f62000c1e1900 */
[----:B0-----:R-:W-:Y:S02]  /*03b0*/  VIADD R7, R23, 0x1 ;  /* 0x0000000117077836 */ /* 0x001fe40000000000 */
[----:B------:R-:W-:Y:S01]  /*03c0*/  VIADD R24, R24, 0x8 ;  /* 0x0000000818187836 */ /* 0x000fe20000000000 */
[----:B--2---:R-:W-:Y:S02]  /*03d0*/  FSETP.NAN.AND P4, PT, R20, R20, PT ;  /* 0x000000141400720b */ /* 0x004fe40003f88000 */
[----:B---3--:R-:W-:-:S02]  /*03e0*/  FSETP.NAN.AND P5, PT, R18, R18, PT ;  /* 0x000000121200720b */ /* 0x008fc40003fa8000 */
[----:B----4-:R-:W-:Y:S02]  /*03f0*/  FSETP.NAN.AND P2, PT, R6, R6, PT ;  /* 0x000000060600720b */ /* 0x010fe40003f48000 */
[----:B-----5:R-:W-:-:S07]  /*0400*/  FSETP.NAN.AND P3, PT, R8, R8, PT ;  /* 0x000000080800720b */ /* 0x020fce0003f68000 */
[----:B------:R-:W-:Y:S02]  /*0410*/  @P4 IMAD.MOV R7, RZ, RZ, R23 ;  /* 0x000000ffff074224 */ /* 0x000fe400078e0217 */
[----:B------:R-:W-:Y:S01]  /*0420*/  @!P4 FADD R3, R20, R3 ;  /* 0x000000031403c221 */ /* 0x000fe20000000000 */
[----:B------:R-:W-:Y:S01]  /*0430*/  FSETP.NAN.AND P1, PT, R10, R10, PT ;  /* 0x0000000a0a00720b */ /* 0x000fe20003f28000 */
[C---:B------:R-:W-:Y:S01]  /*0440*/  VIADD R9, R7.reuse, 0x1 ;  /* 0x0000000107097836 */ /* 0x040fe20000000000 */
[----:B------:R-:W-:Y:S01]  /*0450*/  @P5 IADD3 R9, PT, PT, R7, RZ, RZ ;  /* 0x000000ff07095210 */ /* 0x000fe20007ffe0ff */
[----:B------:R-:W-:Y:S01]  /*0460*/  @!P5 FADD R3, R3, R18 ;  /* 0x000000120303d221 */ /* 0x000fe20000000000 */
[----:B------:R-:W-:-:S03]  /*0470*/  FSETP.NAN.AND P4, PT, R12, R12, PT ;  /* 0x0000000c0c00720b */ /* 0x000fc60003f88000 */
[----:B------:R-:W-:Y:S02]  /*0480*/  VIADD R7, R9, 0x1 ;  /* 0x0000000109077836 */ /* 0x000fe40000000000 */
[----:B------:R-:W-:Y:S01]  /*0490*/  @!P2 FADD R3, R3, R6 ;  /* 0x000000060303a221 */ /* 0x000fe20000000000 */
[----:B------:R-:W-:Y:S01]  /*04a0*/  @P2 IMAD.MOV R7, RZ, RZ, R9 ;  /* 0x000000ffff072224 */ /* 0x000fe200078e0209 */
[----:B------:R-:W-:Y:S02]  /*04b0*/  FSETP.NAN.AND P5, PT, R14, R14, PT ;  /* 0x0000000e0e00720b */ /* 0x000fe40003fa8000 */
[----:B------:R-:W-:Y:S01]  /*04c0*/  @!P3 FADD R3, R3, R8 ;  /* 0x000000080303b221 */ /* 0x000fe20000000000 */
[----:B------:R-:W-:Y:S02]  /*04d0*/  FSETP.NAN.AND P2, PT, R16, R16, PT ;  /* 0x000000101000720b */ /* 0x000fe40003f48000 */
[----:B------:R-:W-:Y:S01]  /*04e0*/  IADD3 R9, PT, PT, R7, 0x1, RZ ;  /* 0x0000000107097810 */ /* 0x000fe20007ffe0ff */
[----:B------:R-:W-:-:S02]  /*04f0*/  @P3 IMAD.MOV R9, RZ, RZ, R7 ;  /* 0x000000ffff093224 */ /* 0x000fc400078e0207 */
[----:B------:R-:W-:Y:S01]  /*0500*/  @!P1 FADD R3, R3, R10 ;  /* 0x0000000a03039221 */ /* 0x000fe20000000000 */
[----:B------:R-:W-:Y:S01]  /*0510*/  IADD3 R4, P3, PT, R4, 0x40, RZ ;  /* 0x0000004004047810 */ /* 0x000fe20007f7e0ff */
[C---:B------:R-:W-:Y:S01]  /*0520*/  VIADD R7, R9.reuse, 0x1 ;  /* 0x0000000109077836 */ /* 0x040fe20000000000 */
[----:B------:R-:W-:Y:S01]  /*0530*/  @P1 IADD3 R7, PT, PT, R9, RZ, RZ ;  /* 0x000000ff09071210 */ /* 0x000fe20007ffe0ff */
[----:B------:R-:W-:Y:S01]  /*0540*/  @!P4 FADD R3, R3, R12 ;  /* 0x0000000c0303c221 */ /* 0x000fe20000000000 */
[----:B------:R-:W-:Y:S01]  /*0550*/  ISETP.NE.AND P1, PT, R24, RZ, PT ;  /* 0x000000ff1800720c */ /* 0x000fe20003f25270 */
[----:B------:R-:W-:Y:S02]  /*0560*/  IMAD.X R5, RZ, RZ, R5, P3 ;  /* 0x000000ffff057224 */ /* 0x000fe400018e0605 */
[----:B------:R-:W-:Y:S02]  /*0570*/  VIADD R6, R7, 0x1 ;  /* 0x0000000107067836 */ /* 0x000fe40000000000 */
[----:B------:R-:W-:Y:S01]  /*0580*/  @!P5 FADD R3, R3, R14 ;  /* 0x0000000e0303d221 */ /* 0x000fe20000000000 */
[----:B------:R-:W-:-:S03]  /*0590*/  @P4 IMAD.MOV R6, RZ, RZ, R7 ;  /* 0x000000ffff064224 */ /* 0x000fc600078e0207 */
[----:B------:R-:W-:Y:S02]  /*05a0*/  @!P2 FADD R3, R3, R16 ;  /* 0x000000100303a221 */ /* 0x000fe40000000000 */
[----:B------:R-:W-:Y:S01]  /*05b0*/  IADD3 R7, PT, PT, R6, 0x1, RZ ;  /* 0x0000000106077810 */ /* 0x000fe20007ffe0ff */
[----:B------:R-:W-:-:S05]  /*05c0*/  @P5 IMAD.MOV R7, RZ, RZ, R6 ;  /* 0x000000ffff075224 */ /* 0x000fca00078e0206 */
[----:B------:R-:W-:Y:S01]  /*05d0*/  IADD3 R23, PT, PT, R7, 0x1, RZ ;  /* 0x0000000107177810 */ /* 0x000fe20007ffe0ff */
[----:B------:R-:W-:Y:S01]  /*05e0*/  @P2 IMAD.MOV R23, RZ, RZ, R7 ;  /* 0x000000ffff172224 */ /* 0x000fe200078e0207 */
[----:B------:R-:W-:Y:S06]  /*05f0*/  @P1 BRA `(.L_x_36) ;  /* 0xfffffffc000c1947 */ /* 0x000fec000383ffff */
.L_x_35:
[----:B------:R-:W-:Y:S05]  /*0600*/  @!P0 BRA `(.L_x_34) ;  /* 0x00000004001c8947 */ /* 0x000fea0003800000 */
[----:B------:R-:W-:Y:S02]  /*0610*/  ISETP.GE.U32.AND P0, PT, R25, 0x4, PT ;  /* 0x000000041900780c */ /* 0x000fe40003f06070 */
[----:B------:R-:W-:-:S04]  /*0620*/  LOP3.LUT R14, R0, 0x3, RZ, 0xc0, !PT ;  /* 0x00000003000e7812 */ /* 0x000fc800078ec0ff */
[----:B------:R-:W-:-:S07]  /*0630*/  ISETP.NE.AND P4, PT, R14, RZ, PT ;  /* 0x000000ff0e00720c */ /* 0x000fce0003f85270 */
[----:B------:R-:W-:Y:S06]  /*0640*/  @!P0 BRA `(.L_x_37) ;  /* 0x00000000007c8947 */ /* 0x000fec0003800000 */
[----:B------:R-:W0:Y:S02]  /*0650*/  LDC.64 R8, c[0x0][0x380] ;  /* 0x0000e000ff087b82 */ /* 0x000e240000000a00 */
[----:B0-----:R-:W-:-:S05]  /*0660*/  IMAD.WIDE.U32 R8, R22, 0x8, R8 ;  /* 0x0000000816087825 */ /* 0x001fca00078e0008 */
[----:B------:R-:W2:Y:S04]  /*0670*/  LDG.E.64 R10, desc[UR6][R8.64] ;  /* 0x00000006080a7981 */ /* 0x000ea8000c1e1b00 */
[----:B------:R-:W3:Y:S04]  /*0680*/  LDG.E.64 R12, desc[UR6][R8.64+0x8] ;  /* 0x00000806080c7981 */ /* 0x000ee8000c1e1b00 */
[----:B------:R-:W4:Y:S04]  /*0690*/  LDG.E.64 R6, desc[UR6][R8.64+0x10] ;  /* 0x0000100608067981 */ /* 0x000f28000c1e1b00 */
[----:B------:R-:W5:Y:S01]  /*06a0*/  LDG.E.64 R4, desc[UR6][R8.64+0x18] ;  /* 0x0000180608047981 */ /* 0x000f62000c1e1b00 */
[----:B--2---:R-:W-:-:S04]  /*06b0*/  IMAD.WIDE R10, R2, 0x4, R10 ;  /* 0x00000004020a7825 */ /* 0x004fc800078e020a */
[C---:B---3--:R-:W-:Y:S02]  /*06c0*/  IMAD.WIDE R12, R2.reuse, 0x4, R12 ;  /* 0x00000004020c7825 */ /* 0x048fe400078e020c */
[----:B------:R-:W2:Y:S02]  /*06d0*/  LDG.E R10, desc[UR6][R10.64] ;  /* 0x000000060a0a7981 */ /* 0x000ea4000c1e1900 */
[C---:B----4-:R-:W-:Y:S02]  /*06e0*/  IMAD.WIDE R6, R2.reuse, 0x4, R6 ;  /* 0x0000000402067825 */ /* 0x050fe400078e0206 */
[----:B------:R-:W3:Y:S02]  /*06f0*/  LDG.E R12, desc[UR6][R12.64] ;  /* 0x000000060c0c7981 */ /* 0x000ee4000c1e1900 */
[----:B-----5:R-:W-:Y:S02]  /*0700*/  IMAD.WIDE R4, R2, 0x4, R4 ;  /* 0x0000000402047825 */ /* 0x020fe400078e0204 */
[----:B------:R-:W4:Y:S04]  /*0710*/  LDG.E R6, desc[UR6][R6.64] ;  /* 0x0000000606067981 */ /* 0x000f28000c1e1900 */
[----:B------:R-:W5:Y:S01]  /*0720*/  LDG.E R4, desc[UR6][R4.64] ;  /* 0x0000000604047981 */ /* 0x000f62000c1e1900 */
[----:B------:R-:W-:Y:S01]  /*0730*/  IADD3 R8, PT, PT, R23, 0x1, RZ ;  /* 0x0000000117087810 */ /* 0x000fe20007ffe0ff */
[----:B------:R-:W-:Y:S01]  /*0740*/  VIADD R22, R22, 0x4 ;  /* 0x0000000416167836 */ /* 0x000fe20000000000 */
[----:B--2---:R-:W-:-:S02]  /*0750*/  FSETP.NAN.AND P0, PT, R10, R10, PT ;  /* 0x0000000a0a00720b */ /* 0x004fc40003f08000 */
[----:B---3--:R-:W-:Y:S02]  /*0760*/  FSETP.NAN.AND P1, PT, R12, R12, PT ;  /* 0x0000000c0c00720b */ /* 0x008fe40003f28000 */
[----:B----4-:R-:W-:Y:S02]  /*0770*/  FSETP.NAN.AND P2, PT, R6, R6, PT ;  /* 0x000000060600720b */ /* 0x010fe40003f48000 */
[----:B-----5:R-:W-:-:S07]  /*0780*/  FSETP.NAN.AND P3, PT, R4, R4, PT ;  /* 0x000000040400720b */ /* 0x020fce0003f68000 */
[----:B------:R-:W-:Y:S02]  /*0790*/  @P0 IMAD.MOV R8, RZ, RZ, R23 ;  /* 0x000000ffff080224 */ /* 0x000fe400078e0217 */
[----:B------:R-:W-:Y:S02]  /*07a0*/  @!P0 FADD R3, R3, R10 ;  /* 0x0000000a03038221 */ /* 0x000fe40000000000 */
[C---:B------:R-:W-:Y:S01]  /*07b0*/  VIADD R9, R8.reuse, 0x1 ;  /* 0x0000000108097836 */ /* 0x040fe20000000000 */
[----:B------:R-:W-:Y:S01]  /*07c0*/  @P1 IADD3 R9, PT, PT, R8, RZ, RZ ;  /* 0x000000ff08091210 */ /* 0x000fe20007ffe0ff */
[----:B------:R-:W-:-:S04]  /*07d0*/  @!P1 FADD R3, R3, R12 ;  /* 0x0000000c03039221 */ /* 0x000fc80000000000 */
[----:B------:R-:W-:Y:S02]  /*07e0*/  VIADD R7, R9, 0x1 ;  /* 0x0000000109077836 */ /* 0x000fe40000000000 */
[----:B------:R-:W-:Y:S01]  /*07f0*/  @!P2 FADD R3, R3, R6 ;  /* 0x000000060303a221 */ /* 0x000fe20000000000 */
[----:B------:R-:W-:-:S03]  /*0800*/  @P2 IMAD.MOV R7, RZ, RZ, R9 ;  /* 0x000000ffff072224 */ /* 0x000fc600078e0209 */
[----:B------:R-:W-:Y:S02]  /*0810*/  @!P3 FADD R3, R3, R4 ;  /* 0x000000040303b221 */ /* 0x000fe40000000000 */
[----:B------:R-:W-:Y:S01]  /*0820*/  IADD3 R23, PT, PT, R7, 0x1, RZ ;  /* 0x0000000107177810 */ /* 0x000fe20007ffe0ff */
[----:B------:R-:W-:-:S07]  /*0830*/  @P3 IMAD.MOV R23, RZ, RZ, R7 ;  /* 0x000000ffff173224 */ /* 0x000fce00078e0207 */
.L_x_37:
[----:B------:R-:W-:Y:S05]  /*0840*/  @!P4 BRA `(.L_x_34) ;  /* 0x00000000008cc947 */ /* 0x000fea0003800000 */
[----:B------:R-:W-:Y:S02]  /*0850*/  ISETP.NE.AND P2, PT, R14, 0x1, PT ;  /* 0x000000010e00780c */ /* 0x000fe40003f45270 */
[----:B------:R-:W-:-:S04]  /*0860*/  LOP3.LUT R0, R0, 0x1, RZ, 0xc0, !PT ;  /* 0x0000000100007812 */ /* 0x000fc800078ec0ff */
[----:B------:R-:W-:-:S07]  /*0870*/  ISETP.NE.U32.AND P0, PT, R0, 0x1, PT ;  /* 0x000000010000780c */ /* 0x000fce0003f05070 */
[----:B------:R-:W0:Y:S08]  /*0880*/  @P2 LDC.64 R4, c[0x0][0x380] ;  /* 0x0000e000ff042b82 */ /* 0x000e300000000a00 */
[----:B------:R-:W1:Y:S01]  /*0890*/  @!P0 LDC.64 R10, c[0x0][0x380] ;  /* 0x0000e000ff0a8b82 */ /* 0x000e620000000a00 */
[----:B0-----:R-:W-:-:S05]  /*08a0*/  @P2 IMAD.WIDE.U32 R8, R22, 0x8, R4 ;  /* 0x0000000816082825 */ /* 0x001fca00078e0004 */
[----:B------:R-:W2:Y:S01]  /*08b0*/  @P2 LDG.E.64 R6, desc[UR6][R8.64] ;  /* 0x0000000608062981 */ /* 0x000ea2000c1e1b00 */
[----:B------:R-:W-:-:S03]  /*08c0*/  @P2 IADD3 R22, PT, PT, R22, 0x2, RZ ;  /* 0x0000000216162810 */ /* 0x000fc60007ffe0ff */
[----:B------:R-:W3:Y:S02]  /*08d0*/  @P2 LDG.E.64 R12, desc[UR6][R8.64+0x8] ;  /* 0x00000806080c2981 */ /* 0x000ee4000c1e1b00 */
[----:B-1----:R-:W-:-:S06]  /*08e0*/  @!P0 IMAD.WIDE.U32 R4, R22, 0x8, R10 ;  /* 0x0000000816048825 */ /* 0x002fcc00078e000a */
[----:B------:R-:W4:Y:S01]  /*08f0*/  @!P0 LDG.E.64 R4, desc[UR6][R4.64] ;  /* 0x0000000604048981 */ /* 0x000f22000c1e1b00 */
[----:B--2---:R-:W-:-:S04]  /*0900*/  @P2 IMAD.WIDE R10, R2, 0x4, R6 ;  /* 0x00000004020a2825 */ /* 0x004fc800078e0206 */
[C---:B---3--:R-:W-:Y:S02]  /*0910*/  @P2 IMAD.WIDE R12, R2.reuse, 0x4, R12 ;  /* 0x00000004020c2825 */ /* 0x048fe400078e020c */
[----:B------:R-:W2:Y:S04]  /*0920*/  @P2 LDG.E R10, desc[UR6][R10.64] ;  /* 0x000000060a0a2981 */ /* 0x000ea8000c1e1900 */
[----:B------:R-:W3:Y:S01]  /*0930*/  @P2 LDG.E R12, desc[UR6][R12.64] ;  /* 0x000000060c0c2981 */ /* 0x000ee2000c1e1900 */
[----:B----4-:R-:W-:-:S06]  /*0940*/  @!P0 IMAD.WIDE R6, R2, 0x4, R4 ;  /* 0x0000000402068825 */ /* 0x010fcc00078e0204 */
[----:B------:R-:W4:Y:S01]  /*0950*/  @!P0 LDG.E R6, desc[UR6][R6.64] ;  /* 0x0000000606068981 */ /* 0x000f22000c1e1900 */
[----:B------:R-:W-:Y:S01]  /*0960*/  @P2 VIADD R0, R23, 0x1 ;  /* 0x0000000117002836 */ /* 0x000fe20000000000 */
[CC--:B--2---:R-:W-:Y:S02]  /*0970*/  FSETP.NAN.AND P5, PT, R10.reuse, R10.reuse, P2 ;  /* 0x0000000a0a00720b */ /* 0x0c4fe400017a8000 */
[----:B------:R-:W-:Y:S02]  /*0980*/  FSETP.NAN.OR P4, PT, R10, R10, !P2 ;  /* 0x0000000a0a00720b */ /* 0x000fe40005788400 */
[CC--:B---3--:R-:W-:Y:S02]  /*0990*/  FSETP.NAN.OR P3, PT, R12.reuse, R12.reuse, !P2 ;  /* 0x0000000c0c00720b */ /* 0x0c8fe40005768400 */
[----:B------:R-:W-:-:S07]  /*09a0*/  FSETP.NAN.AND P1, PT, R12, R12, P2 ;  /* 0x0000000c0c00720b */ /* 0x000fce0001728000 */
[----:B------:R-:W-:Y:S02]  /*09b0*/  @P5 IMAD.MOV R0, RZ, RZ, R23 ;  /* 0x000000ffff005224 */ /* 0x000fe400078e0217 */
[----:B------:R-:W-:Y:S01]  /*09c0*/  @!P4 FADD R3, R3, R10 ;  /* 0x0000000a0303c221 */ /* 0x000fe20000000000 */
[C---:B----4-:R-:W-:Y:S02]  /*09d0*/  FSETP.NAN.OR P4, PT, R6.reuse, R6, P0 ;  /* 0x000000060600720b */ /* 0x050fe40000788400 */
[----:B------:R-:W-:Y:S01]  /*09e0*/  @P2 MOV R4, R0 ;  /* 0x0000000000042202 */ /* 0x000fe20000000f00 */
[----:B------:R-:W-:Y:S01]  /*09f0*/  @!P3 FADD R3, R3, R12 ;  /* 0x0000000c0303b221 */ /* 0x000fe20000000000 */
[----:B------:R-:W-:-:S03]  /*0a00*/  FSETP.NAN.AND P3, PT, R6, R6, !P0 ;  /* 0x000000060600720b */ /* 0x000fc60004768000 */
[----:B------:R-:W-:Y:S02]  /*0a10*/  @P2 VIADD R0, R4, 0x1 ;  /* 0x0000000104002836 */ /* 0x000fe40000000000 */
[----:B------:R-:W-:-:S04]  /*0a20*/  @P1 IMAD.MOV R0, RZ, RZ, R4 ;  /* 0x000000ffff001224 */ /* 0x000fc800078e0204 */
[----:B------:R-:W-:Y:S01]  /*0a30*/  @!P4 FADD R3, R3, R6 ;  /* 0x000000060303c221 */ /* 0x000fe20000000000 */
[----:B------:R-:W-:-:S05]  /*0a40*/  @P2 MOV R23, R0 ;  /* 0x0000000000172202 */ /* 0x000fca0000000f00 */
[----:B------:R-:W-:Y:S02]  /*0a50*/  @!P0 VIADD R0, R23, 0x1 ;  /* 0x0000000117008836 */ /* 0x000fe40000000000 */
[----:B------:R-:W-:-:S05]  /*0a60*/  @P3 IMAD.MOV R0, RZ, RZ, R23 ;  /* 0x000000ffff003224 */ /* 0x000fca00078e0217 */
[----:B------:R-:W-:-:S07]  /*0a70*/  @!P0 MOV R23, R0 ;  /* 0x0000000000178202 */ /* 0x000fce0000000f00 */
.L_x_34:
[----:B------:R-:W-:-:S13]  /*0a80*/  ISETP.NE.AND P0, PT, R23, RZ, PT ;  /* 0x000000ff1700720c */ /* 0x000fda0003f05270 */
[----:B------:R-:W-:Y:S05]  /*0a90*/  @!P0 BRA `(.L_x_38) ;  /* 0x0000000000488947 */ /* 0x000fea0003800000 */
[----:B------:R-:W-:Y:S01]  /*0aa0*/  I2FP.F32.U32 R6, R23 ;  /* 0x0000001700067245 */ /* 0x000fe20000201000 */
[----:B------:R-:W-:Y:S03]  /*0ab0*/  BSSY.RECONVERGENT B0, `(.L_x_39) ;  /* 0x000000c000007945 */ /* 0x000fe60003800200 */
[----:B------:R-:W0:Y:S08]  /*0ac0*/  MUFU.RCP R0, R6 ;  /* 0x0000000600007308 */ /* 0x000e300000001000 */
[----:B------:R-:W1:Y:S01]  /*0ad0*/  FCHK P0, R3, R6 ;  /* 0x0000000603007302 */ /* 0x000e620000000000 */
[----:B0-----:R-:W-:-:S04]  /*0ae0*/  FFMA R5, -R6, R0, 1 ;  /* 0x3f80000006057423 */ /* 0x001fc80000000100 */
[----:B------:R-:W-:-:S04]  /*0af0*/  FFMA R0, R0, R5, R0 ;  /* 0x0000000500007223 */ /* 0x000fc80000000000 */
[----:B------:R-:W-:-:S04]  /*0b00*/  FFMA R4, R0, R3, RZ ;  /* 0x0000000300047223 */ /* 0x000fc800000000ff */
[----:B------:R-:W-:-:S04]  /*0b10*/  FFMA R5, -R6, R4, R3 ;  /* 0x0000000406057223 */ /* 0x000fc80000000103 */
[----:B------:R-:W-:Y:S01]  /*0b20*/  FFMA R7, R0, R5, R4 ;  /* 0x0000000500077223 */ /* 0x000fe20000000004 */
[----:B-1----:R-:W-:Y:S06]  /*0b30*/  @!P0 BRA `(.L_x_40) ;  /* 0x00000000000c8947 */ /* 0x002fec0003800000 */
[----:B------:R-:W-:-:S07]  /*0b40*/  MOV R4, 0xb60 ;  /* 0x00000b6000047802 */ /* 0x000fce0000000f00 */
[----:B------:R-:W-:Y:S05]  /*0b50*/  CALL.REL.NOINC `($__internal_1_$__cuda_sm3x_div_rn_noftz_f32_slowpath) ;  /* 0x00000000002c7944 */ /* 0x000fea0003c00000 */
[----:B------:R-:W-:-:S07]  /*0b60*/  IMAD.MOV.U32 R7, RZ, RZ, R0 ;  /* 0x000000ffff077224 */ /* 0x000fce00078e0000 */
.L_x_40:
[----:B------:R-:W-:Y:S05]  /*0b70*/  BSYNC.RECONVERGENT B0 ;  /* 0x0000000000007941 */ /* 0x000fea0003800200 */
.L_x_39:
[----:B------:R-:W0:Y:S02]  /*0b80*/  LDC.64 R4, c[0x0][0x388] ;  /* 0x0000e200ff047b82 */ /* 0x000e240000000a00 */
[----:B0-----:R-:W-:-:S05]  /*0b90*/  IMAD.WIDE R2, R2, 0x4, R4 ;  /* 0x0000000402027825 */ /* 0x001fca00078e0204 */
[----:B------:R-:W-:Y:S01]  /*0ba0*/  STG.E desc[UR6][R2.64], R7 ;  /* 0x0000000702007986 */ /* 0x000fe2000c101906 */
[----:B------:R-:W-:Y:S05]  /*0bb0*/  EXIT ;  /* 0x000000000000794d */ /* 0x000fea0003800000 */
.L_x_38:
[----:B------:R-:W0:Y:S01]  /*0bc0*/  LDC.64 R4, c[0x0][0x388] ;  /* 0x0000e200ff047b82 */ /* 0x000e220000000a00 */
[----:B------:R-:W-:Y:S02]  /*0bd0*/  IMAD.MOV.U32 R3, RZ, RZ, 0x7fc00000 ;  /* 0x7fc00000ff037424 */ /* 0x000fe400078e00ff */
[----:B0-----:R-:W-:-:S05]  /*0be0*/  IMAD.WIDE R4, R2, 0x4, R4 ;  /* 0x0000000402047825 */ /* 0x001fca00078e0204 */
[----:B------:R-:W-:Y:S01]  /*0bf0*/  STG.E desc[UR6][R4.64], R3 ;  /* 0x0000000304007986 */ /* 0x000fe2000c101906 */
[----:B------:R-:W-:Y:S05]  /*0c00*/  EXIT ;  /* 0x000000000000794d */ /* 0x000fea0003800000 */
        .weak           $__internal_1_$__cuda_sm3x_div_rn_noftz_f32_slowpath
        .type           $__internal_1_$__cuda_sm3x_div_rn_noftz_f32_slowpath,@function
        .size           $__internal_1_$__cuda_sm3x_div_rn_noftz_f32_slowpath,(.L_x_55 - $__internal_1_$__cuda_sm3x_div_rn_noftz_f32_slowpath)
$__internal_1_$__cuda_sm3x_div_rn_noftz_f32_slowpath:
[----:B------:R-:W-:Y:S01]  /*0c10*/  SHF.R.U32.HI R5, RZ, 0x17, R6 ;  /* 0x00000017ff057819 */ /* 0x000fe20000011606 */
[----:B------:R-:W-:Y:S01]  /*0c20*/  BSSY.RECONVERGENT B1, `(.L_x_41) ;  /* 0x0000063000017945 */ /* 0x000fe20003800200 */
[----:B------:R-:W-:Y:S02]  /*0c30*/  SHF.R.U32.HI R0, RZ, 0x17, R3 ;  /* 0x00000017ff007819 */ /* 0x000fe40000011603 */
[----:B------:R-:W-:Y:S02]  /*0c40*/  LOP3.LUT R13, R5, 0xff, RZ, 0xc0, !PT ;  /* 0x000000ff050d7812 */ /* 0x000fe400078ec0ff */
[----:B------:R-:W-:Y:S02]  /*0c50*/  LOP3.LUT R10, R0, 0xff, RZ, 0xc0, !PT ;  /* 0x000000ff000a7812 */ /* 0x000fe400078ec0ff */
[----:B------:R-:W-:-:S03]  /*0c60*/  IADD3 R8, PT, PT, R13, -0x1, RZ ;  /* 0xffffffff0d087810 */ /* 0x000fc60007ffe0ff */
[----:B------:R-:W-:Y:S01]  /*0c70*/  VIADD R7, R10, 0xffffffff ;  /* 0xffffffff0a077836 */ /* 0x000fe20000000000 */
[----:B------:R-:W-:-:S04]  /*0c80*/  ISETP.GT.U32.AND P0, PT, R8, 0xfd, PT ;  /* 0x000000fd0800780c */ /* 0x000fc80003f04070 */
[----:B------:R-:W-:-:S13]  /*0c90*/  ISETP.GT.U32.OR P0, PT, R7, 0xfd, P0 ;  /* 0x000000fd0700780c */ /* 0x000fda0000704470 */
[----:B------:R-:W-:Y:S01]  /*0ca0*/  @!P0 IMAD.MOV.U32 R5, RZ, RZ, RZ ;  /* 0x000000ffff058224 */ /* 0x000fe200078e00ff */
[----:B------:R-:W-:Y:S06]  /*0cb0*/  @!P0 BRA `(.L_x_42) ;  /* 0x0000000000608947 */ /* 0x000fec0003800000 */
[----:B------:R-:W-:Y:S02]  /*0cc0*/  FSETP.GTU.FTZ.AND P0, PT, |R3|, +INF , PT ;  /* 0x7f8000000300780b */ /* 0x000fe40003f1c200 */
[----:B------:R-:W-:Y:S02]  /*0cd0*/  FSETP.GTU.FTZ.AND P1, PT, |R6|, +INF , PT ;  /* 0x7f8000000600780b */ /* 0x000fe40003f3c200 */
[----:B------:R-:W-:Y:S02]  /*0ce0*/  MOV R0, R6 ;  /* 0x0000000600007202 */ /* 0x000fe40000000f00 */
        /* <DEDUP_REMOVED lines=16> */
[----:B------:R-:W-:Y:S02]  /*0df0*/  @P0 IMAD.MOV.U32 R5, RZ, RZ, RZ ;  /* 0x000000ffff050224 */ /* 0x000fe400078e00ff */
[----:B------:R-:W-:Y:S01]  /*0e00*/  @!P0 FFMA R3, R3, 1.84467440737095516160e+19, RZ ;  /* 0x5f80000003038823 */ /* 0x000fe200000000ff */
[----:B------:R-:W-:Y:S02]  /*0e10*/  @!P0 IMAD.MOV.U32 R5, RZ, RZ, -0x40 ;  /* 0xffffffc0ff058424 */ /* 0x000fe400078e00ff */
[----:B------:R-:W-:-:S03]  /*0e20*/  @!P1 FFMA R6, R0, 1.84467440737095516160e+19, RZ ;  /* 0x5f80000000069823 */ /* 0x000fc600000000ff */
[----:B------:R-:W-:-:S07]  /*0e30*/  @!P1 IADD3 R5, PT, PT, R5, 0x40, RZ ;  /* 0x0000004005059810 */ /* 0x000fce0007ffe0ff */
.L_x_42:
[----:B------:R-:W-:Y:S01]  /*0e40*/  LEA R7, R13, 0xc0800000, 0x17 ;  /* 0xc08000000d077811 */ /* 0x000fe200078eb8ff */
[----:B------:R-:W-:Y:S04]  /*0e50*/  BSSY.RECONVERGENT B2, `(.L_x_47) ;  /* 0x0000036000027945 */ /* 0x000fe80003800200 */
[----:B------:R-:W-:Y:S02]  /*0e60*/  IMAD.IADD R7, R6, 0x1, -R7 ;  /* 0x0000000106077824 */ /* 0x000fe400078e0a07 */
[----:B------:R-:W-:Y:S02]  /*0e70*/  VIADD R6, R10, 0xffffff81 ;  /* 0xffffff810a067836 */ /* 0x000fe40000000000 */
[----:B------:R-:W0:Y:S01]  /*0e80*/  MUFU.RCP R8, R7 ;  /* 0x0000000700087308 */ /* 0x000e220000001000 */
[----:B------:R-:W-:Y:S01]  /*0e90*/  FADD.FTZ R9, -R7, -RZ ;  /* 0x800000ff07097221 */ /* 0x000fe20000010100 */
[C---:B------:R-:W-:Y:S01]  /*0ea0*/  IMAD R0, R6.reuse, -0x800000, R3 ;  /* 0xff80000006007824 */ /* 0x040fe200078e0203 */
[----:B------:R-:W-:-:S04]  /*0eb0*/  IADD3 R6, PT, PT, R6, 0x7f, -R13 ;  /* 0x0000007f06067810 */ /* 0x000fc80007ffe80d */
[----:B------:R-:W-:Y:S01]  /*0ec0*/  IADD3 R6, PT, PT, R6, R5, RZ ;  /* 0x0000000506067210 */ /* 0x000fe20007ffe0ff */
[----:B0-----:R-:W-:-:S04]  /*0ed0*/  FFMA R11, R8, R9, 1 ;  /* 0x3f800000080b7423 */ /* 0x001fc80000000009 */
[----:B------:R-:W-:-:S04]  /*0ee0*/  FFMA R10, R8, R11, R8 ;  /* 0x0000000b080a7223 */ /* 0x000fc80000000008 */
[----:B------:R-:W-:-:S04]  /*0ef0*/  FFMA R3, R0, R10, RZ ;  /* 0x0000000a00037223 */ /* 0x000fc800000000ff */
[----:B------:R-:W-:-:S04]  /*0f00*/  FFMA R8, R9, R3, R0 ;  /* 0x0000000309087223 */ /* 0x000fc80000000000 */
[----:B------:R-:W-:-:S04]  /*0f10*/  FFMA R11, R10, R8, R3 ;  /* 0x000000080a0b7223 */ /* 0x000fc80000000003 */
[----:B------:R-:W-:-:S04]  /*0f20*/  FFMA R8, R9, R11, R0 ;  /* 0x0000000b09087223 */ /* 0x000fc80000000000 */
[----:B------:R-:W-:-:S05]  /*0f30*/  FFMA R0, R10, R8, R11 ;  /* 0x000000080a007223 */ /* 0x000fca000000000b */
[----:B------:R-:W-:-:S04]  /*0f40*/  SHF.R.U32.HI R3, RZ, 0x17, R0 ;  /* 0x00000017ff037819 */ /* 0x000fc80000011600 */
[----:B------:R-:W-:-:S05]  /*0f50*/  LOP3.LUT R3, R3, 0xff, RZ, 0xc0, !PT ;  /* 0x000000ff03037812 */ /* 0x000fca00078ec0ff */
[----:B------:R-:W-:-:S04]  /*0f60*/  IMAD.IADD R7, R3, 0x1, R6 ;  /* 0x0000000103077824 */ /* 0x000fc800078e0206 */
[----:B------:R-:W-:-:S05]  /*0f70*/  VIADD R3, R7, 0xffffffff ;  /* 0xffffffff07037836 */ /* 0x000fca0000000000 */
        /* <DEDUP_REMOVED lines=10> */
[CCC-:B------:R-:W-:Y:S01]  /*1020*/  FFMA.RM R6, R10.reuse, R8.reuse, R11.reuse ;  /* 0x000000080a067223 */ /* 0x1c0fe2000000400b */
[C---:B------:R-:W-:Y:S02]  /*1030*/  ISETP.NE.AND P2, PT, R7.reuse, RZ, PT ;  /* 0x000000ff0700720c */ /* 0x040fe40003f45270 */
[----:B------:R-:W-:Y:S02]  /*1040*/  ISETP.NE.AND P1, PT, R7, RZ, PT ;  /* 0x000000ff0700720c */ /* 0x000fe40003f25270 */
[----:B------:R-:W-:Y:S01]  /*1050*/  LOP3.LUT R5, R3, 0x7fffff, RZ, 0xc0, !PT ;  /* 0x007fffff03057812 */ /* 0x000fe200078ec0ff */
[----:B------:R-:W-:Y:S01]  /*1060*/  FFMA.RP R3, R10, R8, R11 ;  /* 0x000000080a037223 */ /* 0x000fe2000000800b */
[----:B------:R-:W-:Y:S01]  /*1070*/  IADD3 R8, PT, PT, R7, 0x20, RZ ;  /* 0x0000002007087810 */ /* 0x000fe20007ffe0ff */
[----:B------:R-:W-:Y:S01]  /*1080*/  IMAD.MOV R7, RZ, RZ, -R7 ;  /* 0x000000ffff077224 */ /* 0x000fe200078e0a07 */
[----:B------:R-:W-:-:S02]  /*1090*/  LOP3.LUT R5, R5, 0x800000, RZ, 0xfc, !PT ;  /* 0x0080000005057812 */ /* 0x000fc400078efcff */
[----:B------:R-:W-:Y:S02]  /*10a0*/  FSETP.NEU.FTZ.AND P0, PT, R3, R6, PT ;  /* 0x000000060300720b */ /* 0x000fe40003f1d000 */
[----:B------:R-:W-:Y:S02]  /*10b0*/  SHF.L.U32 R8, R5, R8, RZ ;  /* 0x0000000805087219 */ /* 0x000fe400000006ff */
[----:B------:R-:W-:Y:S02]  /*10c0*/  SEL R6, R7, RZ, P2 ;  /* 0x000000ff07067207 */ /* 0x000fe40001000000 */
[----:B------:R-:W-:Y:S02]  /*10d0*/  ISETP.NE.AND P1, PT, R8, RZ, P1 ;  /* 0x000000ff0800720c */ /* 0x000fe40000f25270 */
[----:B------:R-:W-:Y:S02]  /*10e0*/  SHF.R.U32.HI R6, RZ, R6, R5 ;  /* 0x00000006ff067219 */ /* 0x000fe40000011605 */
[----:B------:R-:W-:-:S02]  /*10f0*/  PLOP3.LUT P0, PT, P0, P1, PT, 0xf8, 0x8f ;  /* 0x00000000008f781c */ /* 0x000fc40000703f70 */
[----:B------:R-:W-:Y:S02]  /*1100*/  SHF.R.U32.HI R8, RZ, 0x1, R6 ;  /* 0x00000001ff087819 */ /* 0x000fe40000011606 */
[----:B------:R-:W-:-:S04]  /*1110*/  SEL R3, RZ, 0x1, !P0 ;  /* 0x00000001ff037807 */ /* 0x000fc80004000000 */
[----:B------:R-:W-:-:S04]  /*1120*/  LOP3.LUT R3, R3, 0x1, R8, 0xf8, !PT ;  /* 0x0000000103037812 */ /* 0x000fc800078ef808 */
[----:B------:R-:W-:-:S05]  /*1130*/  LOP3.LUT R3, R3, R6, RZ, 0xc0, !PT ;  /* 0x0000000603037212 */ /* 0x000fca00078ec0ff */
[----:B------:R-:W-:-:S05]  /*1140*/  IMAD.IADD R3, R8, 0x1, R3 ;  /* 0x0000000108037824 */ /* 0x000fca00078e0203 */
[----:B------:R-:W-:Y:S01]  /*1150*/  LOP3.LUT R0, R3, R0, RZ, 0xfc, !PT ;  /* 0x0000000003007212 */ /* 0x000fe200078efcff */
[----:B------:R-:W-:Y:S06]  /*1160*/  BRA `(.L_x_50) ;  /* 0x0000000000107947 */ /* 0x000fec0003800000 */
.L_x_49:
[----:B------:R-:W-:-:S04]  /*1170*/  LOP3.LUT R0, R0, 0x80000000, RZ, 0xc0, !PT ;  /* 0x8000000000007812 */ /* 0x000fc800078ec0ff */
[----:B------:R-:W-:Y:S01]  /*1180*/  LOP3.LUT R0, R0, 0x7f800000, RZ, 0xfc, !PT ;  /* 0x7f80000000007812 */ /* 0x000fe200078efcff */
[----:B------:R-:W-:Y:S06]  /*1190*/  BRA `(.L_x_50) ;  /* 0x0000000000047947 */ /* 0x000fec0003800000 */
.L_x_48:
[----:B------:R-:W-:-:S07]  /*11a0*/  LEA R0, R6, R0, 0x17 ;  /* 0x0000000006007211 */ /* 0x000fce00078eb8ff */
.L_x_50:
[----:B------:R-:W-:Y:S05]  /*11b0*/  BSYNC.RECONVERGENT B2 ;  /* 0x0000000000027941 */ /* 0x000fea0003800200 */
.L_x_47:
[----:B------:R-:W-:Y:S05]  /*11c0*/  BRA `(.L_x_51) ;  /* 0x0000000000207947 */ /* 0x000fea0003800000 */
.L_x_46:
[----:B------:R-:W-:-:S04]  /*11d0*/  LOP3.LUT R0, R6, 0x80000000, R3, 0x48, !PT ;  /* 0x8000000006007812 */ /* 0x000fc800078e4803 */
[----:B------:R-:W-:Y:S01]  /*11e0*/  LOP3.LUT R0, R0, 0x7f800000, RZ, 0xfc, !PT ;  /* 0x7f80000000007812 */ /* 0x000fe200078efcff */
[----:B------:R-:W-:Y:S06]  /*11f0*/  BRA `(.L_x_51) ;  /* 0x0000000000147947 */ /* 0x000fec0003800000 */
.L_x_45:
[----:B------:R-:W-:Y:S01]  /*1200*/  LOP3.LUT R0, R6, 0x80000000, R3, 0x48, !PT ;  /* 0x8000000006007812 */ /* 0x000fe200078e4803 */
[----:B------:R-:W-:Y:S06]  /*1210*/  BRA `(.L_x_51) ;  /* 0x00000000000c7947 */ /* 0x000fec0003800000 */
.L_x_44:
[----:B------:R-:W0:Y:S01]  /*1220*/  MUFU.RSQ R0, -QNAN ;  /* 0xffc0000000007908 */ /* 0x000e220000001400 */
[----:B------:R-:W-:Y:S05]  /*1230*/  BRA `(.L_x_51) ;  /* 0x0000000000047947 */ /* 0x000fea0003800000 */
.L_x_43:
[----:B------:R-:W-:-:S07]  /*1240*/  FADD.FTZ R0, R3, R0 ;  /* 0x0000000003007221 */ /* 0x000fce0000010000 */
.L_x_51:
[----:B------:R-:W-:Y:S05]  /*1250*/  BSYNC.RECONVERGENT B1 ;  /* 0x0000000000017941 */ /* 0x000fea0003800200 */
.L_x_41:
[----:B------:R-:W-:-:S04]  /*1260*/  IMAD.MOV.U32 R5, RZ, RZ, 0x0 ;  /* 0x00000000ff057424 */ /* 0x000fc800078e00ff */
[----:B0-----:R-:W-:Y:S05]  /*1270*/  RET.REL.NODEC R4 `(_Z23temporal_average_kernelPKPKfPfiii) ;  /* 0xffffffec04607950 */ /* 0x001fea0003c3ffff */
.L_x_52:
        /* <DEDUP_REMOVED lines=16> */
.L_x_55:


//--------------------- .text._Z19range_filter_kernelPfiiff --------------------------
	.section	.text._Z19range_filter_kernelPfiiff,"ax",@progbits
	.align	128
        .global         _Z19range_filter_kernelPfiiff
        .type           _Z19range_filter_kernelPfiiff,@function
        .size           _Z19range_filter_kernelPfiiff,(.L_x_58 - _Z19range_filter_kernelPfiiff)
        .other          _Z19range_filter_kernelPfiiff,@"STO_CUDA_ENTRY STV_DEFAULT"
_Z19range_filter_kernelPfiiff:
.text._Z19range_filter_kernelPfiiff:
        /* <DEDUP_REMOVED lines=15> */
[----:B------:R-:W-:Y:S01]  /*00f0*/  IMAD R5, R5, UR6, R0 ;  /* 0x0000000605057c24 */ /* 0x000fe2000f8e0200 */
[----:B------:R-:W2:Y:S03]  /*0100*/  LDCU.64 UR8, c[0x0][0x390] ;  /* 0x00007200ff0877ac */ /* 0x000ea60008000a00 */
[----:B0-----:R-:W-:-:S05]  /*0110*/  IMAD.WIDE R2, R5, 0x4, R2 ;  /* 0x0000000405027825 */ /* 0x001fca00078e0202 */
[----:B-1----:R-:W2:Y:S02]  /*0120*/  LDG.E R0, desc[UR4][R2.64] ;  /* 0x0000000402007981 */ /* 0x002ea4000c1e1900 */
[C---:B--2---:R-:W-:Y:S02]  /*0130*/  FSETP.GEU.AND P0, PT, R0.reuse, UR8, PT ;  /* 0x0000000800007c0b */ /* 0x044fe4000bf0e000 */
[C---:B------:R-:W-:Y:S02]  /*0140*/  FSETP.LEU.AND P1, PT, R0.reuse, UR9, PT ;  /* 0x0000000900007c0b */ /* 0x040fe4000bf2b000 */
[----:B------:R-:W-:-:S13]  /*0150*/  FSETP.NUM.AND P0, PT, R0, R0, P0 ;  /* 0x000000000000720b */ /* 0x000fda0000707000 */
[----:B------:R-:W-:Y:S05]  /*0160*/  @P0 EXIT P1 ;  /* 0x000000000000094d */ /* 0x000fea0000800000 */
[----:B------:R-:W-:-:S05]  /*0170*/  MOV R5, 0x7fc00000 ;  /* 0x7fc0000000057802 */ /* 0x000fca0000000f00 */
[----:B------:R-:W-:Y:S01]  /*0180*/  STG.E desc[UR4][R2.64], R5 ;  /* 0x0000000502007986 */ /* 0x000fe2000c101904 */
[----:B------:R-:W-:Y:S05]  /*0190*/  EXIT ;  /* 0x000000000000794d */ /* 0x000fea0003800000 */
.L_x_53:
        /* <DEDUP_REMOVED lines=14> */
.L_x_58:


//--------------------- .nv.shared.reserved.0     --------------------------
	.section	.nv.shared.reserved.0,"aw",@nobits
	.weak		__nv_reservedSMEM_offset_0_alias
	.size		__nv_reservedSMEM_offset_0_alias, 0, 64
	.other		__nv_reservedSMEM_offset_0_alias,@"STO_CUDA_RESERVED_SHARED STV_DEFAULT"
__nv_reservedSMEM_offset_0_alias:
	.zero		0
	.zero		64


//--------------------- .nv.constant0._Z23bilateral_filter_kernelPKfPfiiiff --------------------------
	.section	.nv.constant0._Z23bilateral_filter_kernelPKfPfiiiff,"a",@progbits
	.sectionflags	@""
	.align	4
.nv.constant0._Z23bilateral_filter_kernelPKfPfiiiff:
	.zero		932


//--------------------- .nv.constant0._Z23temporal_average_kernelPKPKfPfiii --------------------------
	.section	.nv.constant0._Z23temporal_average_kernelPKPKfPfiii,"a",@progbits
	.sectionflags	@""
	.align	4
.nv.constant0._Z23temporal_average_kernelPKPKfPfiii:
	.zero		924


//--------------------- .nv.constant0._Z19range_filter_kernelPfiiff --------------------------
	.section	.nv.constant0._Z19range_filter_kernelPfiiff,"a",@progbits
	.sectionflags	@""
	.align	4
.nv.constant0._Z19range_filter_kernelPfiiff:
	.zero		920


//--------------------- SYMBOLS --------------------------

	.type		.nv.reservedSmem.offset0,@object
	.size		.nv.reservedSmem.offset0,0x4
